	.target	sm_90a

	.elftype	@"ET_EXEC"


//--------------------- .note.nv.tkinfo           --------------------------
	.section	.note.nv.tkinfo,"",@"SHT_NOTE"
	.sectionflags	@"SHF_NOTE_NV_TKINFO"
	.tkinfo
        /*0018*/ 	.word	0x00000002
        /*0030*/ 	.string	""
        /*0030*/ 	.string	"ptxas"
        /*0030*/ 	.string	"Cuda compilation tools, release 13.0, V13.0.88"
        /*0030*/ 	.string	"Build cuda_13.0.r13.0/compiler.36424714_0"
        /*0030*/ 	.string	"-arch sm_90a -m 64 "



//--------------------- .note.nv.cuinfo           --------------------------
	.section	.note.nv.cuinfo,"",@"SHT_NOTE"
	.sectionflags	@"SHF_NOTE_NV_CUINFO"
        /*0018*/ 	.short	0x0002
        /*001a*/ 	.short	0x005a
        /*001c*/ 	.short	0x0082
	.zero		2


//--------------------- .nv.info                  --------------------------
	.section	.nv.info,"",@"SHT_CUDA_INFO"
	.align	4


	//----- nvinfo : EIATTR_REGCOUNT
	.align		4
        /*0000*/ 	.byte	0x04, 0x2f
        /*0002*/ 	.short	(.L_18 - .L_17)
	.align		4
.L_17:
        /*0004*/ 	.word	index@(_ZN7cutlass13device_kernelINS_4gemm6kernel13GemmUniversalIN4cute5tupleIJiiiiEEENS1_10collective13CollectiveMmaINS1_34MainloopSm90TmaGmmaWarpSpecializedILi4ENS5_IJNS4_1CILi2EEENSA_ILi1EEESC_EEENS1_35KernelTmaWarpSpecializedCooperativeEEENS5_IJNSA_ILi128EEENSA_ILi256EEENSA_ILi64EEEEEENS_10bfloat16_tENS5_IJlSC_lEEESK_SL_NS4_8TiledMMAINS4_8MMA_AtomIJNS4_4SM904GMMA28MMA_64x256x16_F32BF16BF16_SSILNSP_5MajorE0ELSR_0ELNSP_7ScaleInE1ELSS_1EEEEEENS4_6LayoutISD_NS5_IJSC_NSA_ILi0EEESW_EEEEENS5_IJNS4_10UnderscoreESZ_SZ_EEEEENS4_13SM90_TMA_LOADENS4_14ComposedLayoutINS4_7SwizzleILi3ELi4ELi3EEENS4_18smem_ptr_flag_bitsILi16EEENSV_INS5_IJNSA_ILi8EEESI_EEENS5_IJSI_SC_EEEEEEEvNS4_8identityENS4_23SM90_TMA_LOAD_MULTICASTES1C_vS1D_EENS_8epilogue10collective18CollectiveEpilogueINS1G_22Sm90TmaWarpSpecializedILi4ELi2ELi16ELb1ELb0EEEJSJ_NS5_IJSG_NSA_ILi32EEEEEESK_SL_SK_SL_NS1G_6fusion15FusionCallbacksIS1K_NS1N_13LinCombEltActINS1G_6thread4ReLuESK_fSK_fLNS_15FloatRoundStyleE2EEESJ_S1M_JEEES12_NS13_INS14_ILi2ELi4ELi3EEES17_NSV_INS5_IJS18_S1L_EEENS5_IJS1L_SC_EEEEEEENS4_17SM75_U32x4_LDSM_NENS4_14SM90_TMA_STOREES1Z_NS4_17SM90_U32x4_STSM_NENS4_9Copy_AtomIJS22_NS_6half_tEEEEvEEEvvEEEEvNT_6ParamsE)
        /*0008*/ 	.word	0x000000a8


	//----- nvinfo : EIATTR_FRAME_SIZE
	.align		4
.L_18:
        /*000c*/ 	.byte	0x04, 0x11
        /*000e*/ 	.short	(.L_20 - .L_19)
	.align		4
.L_19:
        /*0010*/ 	.word	index@(_ZN7cutlass13device_kernelINS_4gemm6kernel13GemmUniversalIN4cute5tupleIJiiiiEEENS1_10collective13CollectiveMmaINS1_34MainloopSm90TmaGmmaWarpSpecializedILi4ENS5_IJNS4_1CILi2EEENSA_ILi1EEESC_EEENS1_35KernelTmaWarpSpecializedCooperativeEEENS5_IJNSA_ILi128EEENSA_ILi256EEENSA_ILi64EEEEEENS_10bfloat16_tENS5_IJlSC_lEEESK_SL_NS4_8TiledMMAINS4_8MMA_AtomIJNS4_4SM904GMMA28MMA_64x256x16_F32BF16BF16_SSILNSP_5MajorE0ELSR_0ELNSP_7ScaleInE1ELSS_1EEEEEENS4_6LayoutISD_NS5_IJSC_NSA_ILi0EEESW_EEEEENS5_IJNS4_10UnderscoreESZ_SZ_EEEEENS4_13SM90_TMA_LOADENS4_14ComposedLayoutINS4_7SwizzleILi3ELi4ELi3EEENS4_18smem_ptr_flag_bitsILi16EEENSV_INS5_IJNSA_ILi8EEESI_EEENS5_IJSI_SC_EEEEEEEvNS4_8identityENS4_23SM90_TMA_LOAD_MULTICASTES1C_vS1D_EENS_8epilogue10collective18CollectiveEpilogueINS1G_22Sm90TmaWarpSpecializedILi4ELi2ELi16ELb1ELb0EEEJSJ_NS5_IJSG_NSA_ILi32EEEEEESK_SL_SK_SL_NS1G_6fusion15FusionCallbacksIS1K_NS1N_13LinCombEltActINS1G_6thread4ReLuESK_fSK_fLNS_15FloatRoundStyleE2EEESJ_S1M_JEEES12_NS13_INS14_ILi2ELi4ELi3EEES17_NSV_INS5_IJS18_S1L_EEENS5_IJS1L_SC_EEEEEEENS4_17SM75_U32x4_LDSM_NENS4_14SM90_TMA_STOREES1Z_NS4_17SM90_U32x4_STSM_NENS4_9Copy_AtomIJS22_NS_6half_tEEEEvEEEvvEEEEvNT_6ParamsE)
        /*0014*/ 	.word	0x00000000


	//----- nvinfo : EIATTR_MIN_STACK_SIZE
	.align		4
.L_20:
        /*0018*/ 	.byte	0x04, 0x12
        /*001a*/ 	.short	(.L_22 - .L_21)
	.align		4
.L_21:
        /*001c*/ 	.word	index@(_ZN7cutlass13device_kernelINS_4gemm6kernel13GemmUniversalIN4cute5tupleIJiiiiEEENS1_10collective13CollectiveMmaINS1_34MainloopSm90TmaGmmaWarpSpecializedILi4ENS5_IJNS4_1CILi2EEENSA_ILi1EEESC_EEENS1_35KernelTmaWarpSpecializedCooperativeEEENS5_IJNSA_ILi128EEENSA_ILi256EEENSA_ILi64EEEEEENS_10bfloat16_tENS5_IJlSC_lEEESK_SL_NS4_8TiledMMAINS4_8MMA_AtomIJNS4_4SM904GMMA28MMA_64x256x16_F32BF16BF16_SSILNSP_5MajorE0ELSR_0ELNSP_7ScaleInE1ELSS_1EEEEEENS4_6LayoutISD_NS5_IJSC_NSA_ILi0EEESW_EEEEENS5_IJNS4_10UnderscoreESZ_SZ_EEEEENS4_13SM90_TMA_LOADENS4_14ComposedLayoutINS4_7SwizzleILi3ELi4ELi3EEENS4_18smem_ptr_flag_bitsILi16EEENSV_INS5_IJNSA_ILi8EEESI_EEENS5_IJSI_SC_EEEEEEEvNS4_8identityENS4_23SM90_TMA_LOAD_MULTICASTES1C_vS1D_EENS_8epilogue10collective18CollectiveEpilogueINS1G_22Sm90TmaWarpSpecializedILi4ELi2ELi16ELb1ELb0EEEJSJ_NS5_IJSG_NSA_ILi32EEEEEESK_SL_SK_SL_NS1G_6fusion15FusionCallbacksIS1K_NS1N_13LinCombEltActINS1G_6thread4ReLuESK_fSK_fLNS_15FloatRoundStyleE2EEESJ_S1M_JEEES12_NS13_INS14_ILi2ELi4ELi3EEES17_NSV_INS5_IJS18_S1L_EEENS5_IJS1L_SC_EEEEEEENS4_17SM75_U32x4_LDSM_NENS4_14SM90_TMA_STOREES1Z_NS4_17SM90_U32x4_STSM_NENS4_9Copy_AtomIJS22_NS_6half_tEEEEvEEEvvEEEEvNT_6ParamsE)
        /*0020*/ 	.word	0x00000000
.L_22:


//--------------------- .nv.compat                --------------------------
	.section	.nv.compat,"",@"SHT_CUDA_COMPAT_INFO"
	.align	4
        /*0000*/ 	.byte	0x02, 0x09, 0x01, 0x00, 0x02, 0x02, 0x04, 0x00, 0x02, 0x05, 0x05, 0x00, 0x03, 0x07, 0x01, 0x01
        /*0010*/ 	.byte	0x02, 0x03, 0x01, 0x00, 0x02, 0x06, 0x01, 0x00, 0x04, 0x0b, 0x08, 0x00, 0x00, 0x00, 0x00, 0x00
        /*0020*/ 	.byte	0x00, 0x00, 0x00, 0x00


//--------------------- .nv.info._ZN7cutlass13device_kernelINS_4gemm6kernel13GemmUniversalIN4cute5tupleIJiiiiEEENS1_10collective13CollectiveMmaINS1_34MainloopSm90TmaGmmaWarpSpecializedILi4ENS5_IJNS4_1CILi2EEENSA_ILi1EEESC_EEENS1_35KernelTmaWarpSpecializedCooperativeEEENS5_IJNSA_ILi128EEENSA_ILi256EEENSA_ILi64EEEEEENS_10bfloat16_tENS5_IJlSC_lEEESK_SL_NS4_8TiledMMAINS4_8MMA_AtomIJNS4_4SM904GMMA28MMA_64x256x16_F32BF16BF16_SSILNSP_5MajorE0ELSR_0ELNSP_7ScaleInE1ELSS_1EEEEEENS4_6LayoutISD_NS5_IJSC_NSA_ILi0EEESW_EEEEENS5_IJNS4_10UnderscoreESZ_SZ_EEEEENS4_13SM90_TMA_LOADENS4_14ComposedLayoutINS4_7SwizzleILi3ELi4ELi3EEENS4_18smem_ptr_flag_bitsILi16EEENSV_INS5_IJNSA_ILi8EEESI_EEENS5_IJSI_SC_EEEEEEEvNS4_8identityENS4_23SM90_TMA_LOAD_MULTICASTES1C_vS1D_EENS_8epilogue10collective18CollectiveEpilogueINS1G_22Sm90TmaWarpSpecializedILi4ELi2ELi16ELb1ELb0EEEJSJ_NS5_IJSG_NSA_ILi32EEEEEESK_SL_SK_SL_NS1G_6fusion15FusionCallbacksIS1K_NS1N_13LinCombEltActINS1G_6thread4ReLuESK_fSK_fLNS_15FloatRoundStyleE2EEESJ_S1M_JEEES12_NS13_INS14_ILi2ELi4ELi3EEES17_NSV_INS5_IJS18_S1L_EEENS5_IJS1L_SC_EEEEEEENS4_17SM75_U32x4_LDSM_NENS4_14SM90_TMA_STOREES1Z_NS4_17SM90_U32x4_STSM_NENS4_9Copy_AtomIJS22_NS_6half_tEEEEvEEEvvEEEEvNT_6ParamsE --------------------------
	.section	.nv.info._ZN7cutlass13device_kernelINS_4gemm6kernel13GemmUniversalIN4cute5tupleIJiiiiEEENS1_10collective13CollectiveMmaINS1_34MainloopSm90TmaGmmaWarpSpecializedILi4ENS5_IJNS4_1CILi2EEENSA_ILi1EEESC_EEENS1_35KernelTmaWarpSpecializedCooperativeEEENS5_IJNSA_ILi128EEENSA_ILi256EEENSA_ILi64EEEEEENS_10bfloat16_tENS5_IJlSC_lEEESK_SL_NS4_8TiledMMAINS4_8MMA_AtomIJNS4_4SM904GMMA28MMA_64x256x16_F32BF16BF16_SSILNSP_5MajorE0ELSR_0ELNSP_7ScaleInE1ELSS_1EEEEEENS4_6LayoutISD_NS5_IJSC_NSA_ILi0EEESW_EEEEENS5_IJNS4_10UnderscoreESZ_SZ_EEEEENS4_13SM90_TMA_LOADENS4_14ComposedLayoutINS4_7SwizzleILi3ELi4ELi3EEENS4_18smem_ptr_flag_bitsILi16EEENSV_INS5_IJNSA_ILi8EEESI_EEENS5_IJSI_SC_EEEEEEEvNS4_8identityENS4_23SM90_TMA_LOAD_MULTICASTES1C_vS1D_EENS_8epilogue10collective18CollectiveEpilogueINS1G_22Sm90TmaWarpSpecializedILi4ELi2ELi16ELb1ELb0EEEJSJ_NS5_IJSG_NSA_ILi32EEEEEESK_SL_SK_SL_NS1G_6fusion15FusionCallbacksIS1K_NS1N_13LinCombEltActINS1G_6thread4ReLuESK_fSK_fLNS_15FloatRoundStyleE2EEESJ_S1M_JEEES12_NS13_INS14_ILi2ELi4ELi3EEES17_NSV_INS5_IJS18_S1L_EEENS5_IJS1L_SC_EEEEEEENS4_17SM75_U32x4_LDSM_NENS4_14SM90_TMA_STOREES1Z_NS4_17SM90_U32x4_STSM_NENS4_9Copy_AtomIJS22_NS_6half_tEEEEvEEEvvEEEEvNT_6ParamsE,"",@"SHT_CUDA_INFO"
	.sectionflags	@""
	.align	4


	//----- nvinfo : EIATTR_CUDA_API_VERSION
	.align		4
        /*0000*/ 	.byte	0x04, 0x37
        /*0002*/ 	.short	(.L_24 - .L_23)
.L_23:
        /*0004*/ 	.word	0x00000082


	//----- nvinfo : EIATTR_KPARAM_INFO
	.align		4
.L_24:
        /*0008*/ 	.byte	0x04, 0x17
        /*000a*/ 	.short	(.L_26 - .L_25)
.L_25:
        /*000c*/ 	.word	0x00000000
        /*0010*/ 	.short	0x0000
        /*0012*/ 	.short	0x0070
        /*0014*/ 	.byte	0x00, 0xf0, 0x01, 0x1c


	//----- nvinfo : EIATTR_SPARSE_MMA_MASK
	.align		4
.L_26:
        /*0018*/ 	.byte	0x03, 0x50
        /*001a*/ 	.short	0x0000


	//----- nvinfo : EIATTR_MAXREG_COUNT
	.align		4
        /*001c*/ 	.byte	0x03, 0x1b
        /*001e*/ 	.short	0x00a8


	//----- nvinfo : EIATTR_NUM_BARRIERS
	.align		4
        /*0020*/ 	.byte	0x02, 0x4c
        /*0022*/ 	.byte	0x02
	.zero		1


	//----- nvinfo : EIATTR_EXTERNS
	.align		4
        /*0024*/ 	.byte	0x04, 0x0f
        /*0026*/ 	.short	(.L_28 - .L_27)


	//   ....[0]....
	.align		4
.L_27:
        /*0028*/ 	.word	index@(__assertfail)


	//----- nvinfo : EIATTR_MERCURY_ISA_VERSION
	.align		4
.L_28:
        /*002c*/ 	.byte	0x03, 0x5f
        /*002e*/ 	.short	0x0101


	//----- nvinfo : EIATTR_INT_WARP_WIDE_INSTR_OFFSETS
	.align		4
        /*0030*/ 	.byte	0x04, 0x31
        /*0032*/ 	.short	(.L_30 - .L_29)


	//   ....[0]....
.L_29:
        /*0034*/ 	.word	0x000009f0


	//   ....[1]....
        /*0038*/ 	.word	0x00000a30


	//   ....[2]....
        /*003c*/ 	.word	0x00000b50


	//   ....[3]....
        /*0040*/ 	.word	0x000021b0


	//----- nvinfo : EIATTR_COOP_GROUP_MASK_REGIDS
	.align		4
.L_30:
        /*0044*/ 	.byte	0x04, 0x29
        /*0046*/ 	.short	(.L_32 - .L_31)


	//   ....[0]....
.L_31:
        /*0048*/ 	.word	0xffffffff


	//   ....[1]....
        /*004c*/ 	.word	0xffffffff


	//   ....[2]....
        /*0050*/ 	.word	0xffffffff


	//   ....[3]....
        /*0054*/ 	.word	0xffffffff


	//   ....[4]....
        /*0058*/ 	.word	0xffffffff


	//   ....[5]....
        /*005c*/ 	.word	0xffffffff


	//   ....[6]....
        /*0060*/ 	.word	0xffffffff


	//----- nvinfo : EIATTR_COOP_GROUP_INSTR_OFFSETS
	.align		4
.L_32:
        /*0064*/ 	.byte	0x04, 0x28
        /*0066*/ 	.short	(.L_34 - .L_33)


	//   ....[0]....
.L_33:
        /*0068*/ 	.word	0x00000070


	//   ....[1]....
        /*006c*/ 	.word	0x00000080


	//   ....[2]....
        /*0070*/ 	.word	0x00000440


	//   ....[3]....
        /*0074*/ 	.word	0x000005d0


	//   ....[4]....
        /*0078*/ 	.word	0x00000800


	//   ....[5]....
        /*007c*/ 	.word	0x00000c80


	//   ....[6]....
        /*0080*/ 	.word	0x00001750


	//----- nvinfo : EIATTR_REG_RECONFIG
	.align		4
.L_34:
        /*0084*/ 	.byte	0x01, 0x54
	.zero		2


	//----- nvinfo : EIATTR_SYSCALL_OFFSETS
	.align		4
        /*0088*/ 	.byte	0x04, 0x46
        /*008a*/ 	.short	(.L_36 - .L_35)


	//   ....[0]....
.L_35:
        /*008c*/ 	.word	0x00001910


	//   ....[1]....
        /*0090*/ 	.word	0x000023e0


	//   ....[2]....
        /*0094*/ 	.word	0x000024d0


	//----- nvinfo : EIATTR_MBARRIER_INSTR_OFFSETS
	.align		4
.L_36:
        /*0098*/ 	.byte	0x04, 0x39
        /*009a*/ 	.short	(.L_38 - .L_37)


	//   ....[0]....
.L_37:
        /*009c*/ 	.word	0x00000540
        /*00a0*/ 	.word	0x000000ff
        /*00a4*/ 	.word	0x00000000
        /*00a8*/ 	.short	0x0100
        /*00aa*/ 	.byte	0x08
	.zero		1


	//   ....[1]....
        /*00ac*/ 	.word	0x00000550
        /*00b0*/ 	.word	0x000000ff
        /*00b4*/ 	.word	0x00000020
        /*00b8*/ 	.short	0x0100
        /*00ba*/ 	.byte	0x08
	.zero		1


	//   ....[2]....
        /*00bc*/ 	.word	0x00000560
        /*00c0*/ 	.word	0x000000ff
        /*00c4*/ 	.word	0x00000008
        /*00c8*/ 	.short	0x0100
        /*00ca*/ 	.byte	0x08
	.zero		1


	//   ....[3]....
        /*00cc*/ 	.word	0x00000570
        /*00d0*/ 	.word	0x000000ff
        /*00d4*/ 	.word	0x00000028
        /*00d8*/ 	.short	0x0100
        /*00da*/ 	.byte	0x08
	.zero		1


	//   ....[4]....
        /*00dc*/ 	.word	0x00000580
        /*00e0*/ 	.word	0x000000ff
        /*00e4*/ 	.word	0x00000010
        /*00e8*/ 	.short	0x0100
        /*00ea*/ 	.byte	0x08
	.zero		1


	//   ....[5]....
        /*00ec*/ 	.word	0x00000590
        /*00f0*/ 	.word	0x000000ff
        /*00f4*/ 	.word	0x00000030
        /*00f8*/ 	.short	0x0100
        /*00fa*/ 	.byte	0x08
	.zero		1


	//   ....[6]....
        /*00fc*/ 	.word	0x000005a0
        /*0100*/ 	.word	0x000000ff
        /*0104*/ 	.word	0x00000018
        /*0108*/ 	.short	0x0100
        /*010a*/ 	.byte	0x08
	.zero		1


	//   ....[7]....
        /*010c*/ 	.word	0x000005b0
        /*0110*/ 	.word	0x000000ff
        /*0114*/ 	.word	0x00000038
        /*0118*/ 	.short	0x0100
        /*011a*/ 	.byte	0x08
	.zero		1


	//   ....[8]....
        /*011c*/ 	.word	0x00000710
        /*0120*/ 	.word	0x000000ff
        /*0124*/ 	.word	0x00000040
        /*0128*/ 	.short	0x0100
        /*012a*/ 	.byte	0x08
	.zero		1


	//   ....[9]....
        /*012c*/ 	.word	0x00000720
        /*0130*/ 	.word	0x000000ff
        /*0134*/ 	.word	0x00000060
        /*0138*/ 	.short	0x0100
        /*013a*/ 	.byte	0x08
	.zero		1


	//   ....[10]....
        /*013c*/ 	.word	0x00000730
        /*0140*/ 	.word	0x000000ff
        /*0144*/ 	.word	0x00000048
        /*0148*/ 	.short	0x0100
        /*014a*/ 	.byte	0x08
	.zero		1


	//   ....[11]....
        /*014c*/ 	.word	0x00000740
        /*0150*/ 	.word	0x000000ff
        /*0154*/ 	.word	0x00000068
        /*0158*/ 	.short	0x0100
        /*015a*/ 	.byte	0x08
	.zero		1


	//   ....[12]....
        /*015c*/ 	.word	0x00000750
        /*0160*/ 	.word	0x000000ff
        /*0164*/ 	.word	0x00000050
        /*0168*/ 	.short	0x0100
        /*016a*/ 	.byte	0x08
	.zero		1


	//   ....[13]....
        /*016c*/ 	.word	0x00000760
        /*0170*/ 	.word	0x000000ff
        /*0174*/ 	.word	0x00000070
        /*0178*/ 	.short	0x0100
        /*017a*/ 	.byte	0x08
	.zero		1


	//   ....[14]....
        /*017c*/ 	.word	0x00000770
        /*0180*/ 	.word	0x000000ff
        /*0184*/ 	.word	0x00000058
        /*0188*/ 	.short	0x0100
        /*018a*/ 	.byte	0x08
	.zero		1


	//   ....[15]....
        /*018c*/ 	.word	0x00000780
        /*0190*/ 	.word	0x000000ff
        /*0194*/ 	.word	0x00000078
        /*0198*/ 	.short	0x0100
        /*019a*/ 	.byte	0x08
	.zero		1


	//   ....[16]....
        /*019c*/ 	.word	0x00000bc0
        /*01a0*/ 	.word	0x000000ff
        /*01a4*/ 	.word	0x00000080
        /*01a8*/ 	.short	0x0100
        /*01aa*/ 	.byte	0x06
	.zero		1


	//   ....[17]....
        /*01ac*/ 	.word	0x00000c30
        /*01b0*/ 	.word	0x000000ff
        /*01b4*/ 	.word	0x00000088
        /*01b8*/ 	.short	0x0100
        /*01ba*/ 	.byte	0x06
	.zero		1


	//   ....[18]....
        /*01bc*/ 	.word	0x00001990
        /*01c0*/ 	.word	0x00000003
        /*01c4*/ 	.word	0x00000000
        /*01c8*/ 	.short	0x010a
        /*01ca*/ 	.byte	0x3f
	.zero		1


	//   ....[19]....
        /*01cc*/ 	.word	0x000019d0
        /*01d0*/ 	.word	0x00000003
        /*01d4*/ 	.word	0x00000000
        /*01d8*/ 	.short	0x010a
        /*01da*/ 	.byte	0x3f
	.zero		1


	//   ....[20]....
        /*01dc*/ 	.word	0x00001d70
        /*01e0*/ 	.word	0x000000ff
        /*01e4*/ 	.word	0x00000000
        /*01e8*/ 	.short	0x010a
        /*01ea*/ 	.byte	0x04
	.zero		1


	//   ....[21]....
        /*01ec*/ 	.word	0x00001db0
        /*01f0*/ 	.word	0x000000ff
        /*01f4*/ 	.word	0x00000000
        /*01f8*/ 	.short	0x010a
        /*01fa*/ 	.byte	0x04
	.zero		1


	//   ....[22]....
        /*01fc*/ 	.word	0x00002040
        /*0200*/ 	.word	0x00000004
        /*0204*/ 	.word	0x00000000
        /*0208*/ 	.short	0x0101
        /*020a*/ 	.byte	0x3f
	.zero		1


	//   ....[23]....
        /*020c*/ 	.word	0x00002230
        /*0210*/ 	.word	0x00000000
        /*0214*/ 	.word	0x00000000
        /*0218*/ 	.short	0x0101
        /*021a*/ 	.byte	0x3f
	.zero		1


	//   ....[24]....
        /*021c*/ 	.word	0x00002990
        /*0220*/ 	.word	0x000000ff
        /*0224*/ 	.word	0x00000040
        /*0228*/ 	.short	0x010a
        /*022a*/ 	.byte	0x2d
	.zero		1


	//   ....[25]....
        /*022c*/ 	.word	0x00003190
        /*0230*/ 	.word	0x000000ff
        /*0234*/ 	.word	0x00000000
        /*0238*/ 	.short	0x0101
        /*023a*/ 	.byte	0x04
	.zero		1


	//   ....[26]....
        /*023c*/ 	.word	0x00003260
        /*0240*/ 	.word	0x00000004
        /*0244*/ 	.word	0x00000040
        /*0248*/ 	.short	0x010a
        /*024a*/ 	.byte	0x3f
	.zero		1


	//   ....[27]....
        /*024c*/ 	.word	0x000038a0
        /*0250*/ 	.word	0x000000ff
        /*0254*/ 	.word	0x00000000
        /*0258*/ 	.short	0x0101
        /*025a*/ 	.byte	0x04
	.zero		1


	//   ....[28]....
        /*025c*/ 	.word	0x00003990
        /*0260*/ 	.word	0x00000004
        /*0264*/ 	.word	0x00000040
        /*0268*/ 	.short	0x010a
        /*026a*/ 	.byte	0x3f
	.zero		1


	//   ....[29]....
        /*026c*/ 	.word	0x00003ff0
        /*0270*/ 	.word	0x000000ff
        /*0274*/ 	.word	0x00000000
        /*0278*/ 	.short	0x0101
        /*027a*/ 	.byte	0x04
	.zero		1


	//   ....[30]....
        /*027c*/ 	.word	0x000040d0
        /*0280*/ 	.word	0x00000005
        /*0284*/ 	.word	0x00000040
        /*0288*/ 	.short	0x010a
        /*028a*/ 	.byte	0x3f
	.zero		1


	//   ....[31]....
        /*028c*/ 	.word	0x00004740
        /*0290*/ 	.word	0x000000ff
        /*0294*/ 	.word	0x00000000
        /*0298*/ 	.short	0x0101
        /*029a*/ 	.byte	0x04
	.zero		1


	//   ....[32]....
        /*029c*/ 	.word	0x00004820
        /*02a0*/ 	.word	0x00000004
        /*02a4*/ 	.word	0x00000040
        /*02a8*/ 	.short	0x010a
        /*02aa*/ 	.byte	0x3f
	.zero		1


	//   ....[33]....
        /*02ac*/ 	.word	0x00004e70
        /*02b0*/ 	.word	0x000000ff
        /*02b4*/ 	.word	0x00000000
        /*02b8*/ 	.short	0x0101
        /*02ba*/ 	.byte	0x04
	.zero		1


	//   ....[34]....
        /*02bc*/ 	.word	0x00004f50
        /*02c0*/ 	.word	0x00000004
        /*02c4*/ 	.word	0x00000040
        /*02c8*/ 	.short	0x010a
        /*02ca*/ 	.byte	0x3f
	.zero		1


	//   ....[35]....
        /*02cc*/ 	.word	0x000055a0
        /*02d0*/ 	.word	0x000000ff
        /*02d4*/ 	.word	0x00000000
        /*02d8*/ 	.short	0x0101
        /*02da*/ 	.byte	0x04
	.zero		1


	//   ....[36]....
        /*02dc*/ 	.word	0x00005680
        /*02e0*/ 	.word	0x00000004
        /*02e4*/ 	.word	0x00000040
        /*02e8*/ 	.short	0x010a
        /*02ea*/ 	.byte	0x3f
	.zero		1


	//   ....[37]....
        /*02ec*/ 	.word	0x00005cd0
        /*02f0*/ 	.word	0x000000ff
        /*02f4*/ 	.word	0x00000000
        /*02f8*/ 	.short	0x0101
        /*02fa*/ 	.byte	0x04
	.zero		1


	//   ....[38]....
        /*02fc*/ 	.word	0x00005da0
        /*0300*/ 	.word	0x00000004
        /*0304*/ 	.word	0x00000040
        /*0308*/ 	.short	0x010a
        /*030a*/ 	.byte	0x3f
	.zero		1


	//   ....[39]....
        /*030c*/ 	.word	0x000063b0
        /*0310*/ 	.word	0x000000ff
        /*0314*/ 	.word	0x00000000
        /*0318*/ 	.short	0x0101
        /*031a*/ 	.byte	0x04
	.zero		1


	//   ....[40]....
        /*031c*/ 	.word	0x00006d70
        /*0320*/ 	.word	0x000000ff
        /*0324*/ 	.word	0x00000000
        /*0328*/ 	.short	0x0101
        /*032a*/ 	.byte	0x04
	.zero		1


	//   ....[41]....
        /*032c*/ 	.word	0x00007380
        /*0330*/ 	.word	0x000000ff
        /*0334*/ 	.word	0x00000088
        /*0338*/ 	.short	0x010a
        /*033a*/ 	.byte	0x04
	.zero		1


	//   ....[42]....
        /*033c*/ 	.word	0x00007780
        /*0340*/ 	.word	0x000000ff
        /*0344*/ 	.word	0x00000060
        /*0348*/ 	.short	0x010a
        /*034a*/ 	.byte	0x0d
	.zero		1


	//   ....[43]....
        /*034c*/ 	.word	0x00007870
        /*0350*/ 	.word	0x000000ff
        /*0354*/ 	.word	0x00000040
        /*0358*/ 	.short	0x010b
        /*035a*/ 	.byte	0x0d
	.zero		1


	//   ....[44]....
        /*035c*/ 	.word	0x000078d0
        /*0360*/ 	.word	0x000000ff
        /*0364*/ 	.word	0x00000000
        /*0368*/ 	.short	0x0101
        /*036a*/ 	.byte	0x10
	.zero		1


	//   ....[45]....
        /*036c*/ 	.word	0x00007900
        /*0370*/ 	.word	0x000000ff
        /*0374*/ 	.word	0x00000068
        /*0378*/ 	.short	0x010a
        /*037a*/ 	.byte	0x0d
	.zero		1


	//   ....[46]....
        /*037c*/ 	.word	0x00007a10
        /*0380*/ 	.word	0x000000ff
        /*0384*/ 	.word	0x00000048
        /*0388*/ 	.short	0x010b
        /*038a*/ 	.byte	0x0d
	.zero		1


	//   ....[47]....
        /*038c*/ 	.word	0x00007a70
        /*0390*/ 	.word	0x000000ff
        /*0394*/ 	.word	0x00000000
        /*0398*/ 	.short	0x0101
        /*039a*/ 	.byte	0x12
	.zero		1


	//   ....[48]....
        /*039c*/ 	.word	0x00007aa0
        /*03a0*/ 	.word	0x000000ff
        /*03a4*/ 	.word	0x00000070
        /*03a8*/ 	.short	0x010a
        /*03aa*/ 	.byte	0x0d
	.zero		1


	//   ....[49]....
        /*03ac*/ 	.word	0x00007bb0
        /*03b0*/ 	.word	0x000000ff
        /*03b4*/ 	.word	0x00000050
        /*03b8*/ 	.short	0x010b
        /*03ba*/ 	.byte	0x0d
	.zero		1


	//   ....[50]....
        /*03bc*/ 	.word	0x00007c10
        /*03c0*/ 	.word	0x000000ff
        /*03c4*/ 	.word	0x00000000
        /*03c8*/ 	.short	0x0101
        /*03ca*/ 	.byte	0x15
	.zero		1


	//   ....[51]....
        /*03cc*/ 	.word	0x00007c40
        /*03d0*/ 	.word	0x000000ff
        /*03d4*/ 	.word	0x00000078
        /*03d8*/ 	.short	0x010a
        /*03da*/ 	.byte	0x0d
	.zero		1


	//   ....[52]....
        /*03dc*/ 	.word	0x00007d50
        /*03e0*/ 	.word	0x000000ff
        /*03e4*/ 	.word	0x00000058
        /*03e8*/ 	.short	0x010b
        /*03ea*/ 	.byte	0x0d
	.zero		1


	//   ....[53]....
        /*03ec*/ 	.word	0x00007db0
        /*03f0*/ 	.word	0x000000ff
        /*03f4*/ 	.word	0x00000000
        /*03f8*/ 	.short	0x0101
        /*03fa*/ 	.byte	0x1d
	.zero		1


	//   ....[54]....
        /*03fc*/ 	.word	0x00007df0
        /*0400*/ 	.word	0x000000ff
        /*0404*/ 	.word	0x00000060
        /*0408*/ 	.short	0x010a
        /*040a*/ 	.byte	0x0d
	.zero		1


	//   ....[55]....
        /*040c*/ 	.word	0x00007ef0
        /*0410*/ 	.word	0x000000ff
        /*0414*/ 	.word	0x00000040
        /*0418*/ 	.short	0x010b
        /*041a*/ 	.byte	0x0d
	.zero		1


	//   ....[56]....
        /*041c*/ 	.word	0x00007f30
        /*0420*/ 	.word	0x000000ff
        /*0424*/ 	.word	0x00000000
        /*0428*/ 	.short	0x0101
        /*042a*/ 	.byte	0x10
	.zero		1


	//   ....[57]....
        /*042c*/ 	.word	0x00007f60
        /*0430*/ 	.word	0x000000ff
        /*0434*/ 	.word	0x00000068
        /*0438*/ 	.short	0x010a
        /*043a*/ 	.byte	0x0d
	.zero		1


	//   ....[58]....
        /*043c*/ 	.word	0x00008060
        /*0440*/ 	.word	0x000000ff
        /*0444*/ 	.word	0x00000048
        /*0448*/ 	.short	0x010b
        /*044a*/ 	.byte	0x0d
	.zero		1


	//   ....[59]....
        /*044c*/ 	.word	0x000080a0
        /*0450*/ 	.word	0x000000ff
        /*0454*/ 	.word	0x00000000
        /*0458*/ 	.short	0x0101
        /*045a*/ 	.byte	0x12
	.zero		1


	//   ....[60]....
        /*045c*/ 	.word	0x000080d0
        /*0460*/ 	.word	0x000000ff
        /*0464*/ 	.word	0x00000070
        /*0468*/ 	.short	0x010a
        /*046a*/ 	.byte	0x0d
	.zero		1


	//   ....[61]....
        /*046c*/ 	.word	0x000081d0
        /*0470*/ 	.word	0x000000ff
        /*0474*/ 	.word	0x00000050
        /*0478*/ 	.short	0x010b
        /*047a*/ 	.byte	0x0d
	.zero		1


	//   ....[62]....
        /*047c*/ 	.word	0x00008210
        /*0480*/ 	.word	0x000000ff
        /*0484*/ 	.word	0x00000000
        /*0488*/ 	.short	0x0101
        /*048a*/ 	.byte	0x15
	.zero		1


	//   ....[63]....
        /*048c*/ 	.word	0x00008240
        /*0490*/ 	.word	0x000000ff
        /*0494*/ 	.word	0x00000078
        /*0498*/ 	.short	0x010a
        /*049a*/ 	.byte	0x0d
	.zero		1


	//   ....[64]....
        /*049c*/ 	.word	0x00008340
        /*04a0*/ 	.word	0x000000ff
        /*04a4*/ 	.word	0x00000058
        /*04a8*/ 	.short	0x010b
        /*04aa*/ 	.byte	0x0d
	.zero		1


	//   ....[65]....
        /*04ac*/ 	.word	0x00008390
        /*04b0*/ 	.word	0x000000ff
        /*04b4*/ 	.word	0x00000000
        /*04b8*/ 	.short	0x0101
        /*04ba*/ 	.byte	0x1d
	.zero		1


	//   ....[66]....
        /*04bc*/ 	.word	0x00008a50
        /*04c0*/ 	.word	0x00000000
        /*04c4*/ 	.word	0x00000060
        /*04c8*/ 	.short	0x010a
        /*04ca*/ 	.byte	0x3f
	.zero		1


	//   ....[67]....
        /*04cc*/ 	.word	0x00008a90
        /*04d0*/ 	.word	0x00000000
        /*04d4*/ 	.word	0x00000068
        /*04d8*/ 	.short	0x010a
        /*04da*/ 	.byte	0x3f
	.zero		1


	//   ....[68]....
        /*04dc*/ 	.word	0x00008ad0
        /*04e0*/ 	.word	0x00000000
        /*04e4*/ 	.word	0x00000070
        /*04e8*/ 	.short	0x010a
        /*04ea*/ 	.byte	0x3f
	.zero		1


	//   ....[69]....
        /*04ec*/ 	.word	0x00008b30
        /*04f0*/ 	.word	0x00000000
        /*04f4*/ 	.word	0x00000078
        /*04f8*/ 	.short	0x010a
        /*04fa*/ 	.byte	0x3f
	.zero		1


	//   ....[70]....
        /*04fc*/ 	.word	0x00008e80
        /*0500*/ 	.word	0x0000000e
        /*0504*/ 	.word	0x00000020
        /*0508*/ 	.short	0x010a
        /*050a*/ 	.byte	0x3f
	.zero		1


	//   ....[71]....
        /*050c*/ 	.word	0x00009230
        /*0510*/ 	.word	0x00000004
        /*0514*/ 	.word	0x00000088
        /*0518*/ 	.short	0x0101
        /*051a*/ 	.byte	0x3f
	.zero		1


	//   ....[72]....
        /*051c*/ 	.word	0x00009940
        /*0520*/ 	.word	0x00000005
        /*0524*/ 	.word	0x00000000
        /*0528*/ 	.short	0x010a
        /*052a*/ 	.byte	0x3f
	.zero		1


	//   ....[73]....
        /*052c*/ 	.word	0x000099c0
        /*0530*/ 	.word	0x00000007
        /*0534*/ 	.word	0x00000000
        /*0538*/ 	.short	0x010a
        /*053a*/ 	.byte	0x3f
	.zero		1


	//   ....[74]....
        /*053c*/ 	.word	0x00009a50
        /*0540*/ 	.word	0x00000006
        /*0544*/ 	.word	0x00000000
        /*0548*/ 	.short	0x010a
        /*054a*/ 	.byte	0x3f
	.zero		1


	//   ....[75]....
        /*054c*/ 	.word	0x00009ae0
        /*0550*/ 	.word	0x00000003
        /*0554*/ 	.word	0x00000000
        /*0558*/ 	.short	0x010a
        /*055a*/ 	.byte	0x3f
	.zero		1


	//   ....[76]....
        /*055c*/ 	.word	0x00009b40
        /*0560*/ 	.word	0x00000003
        /*0564*/ 	.word	0x00000000
        /*0568*/ 	.short	0x010a
        /*056a*/ 	.byte	0x3f
	.zero		1


	//   ....[77]....
        /*056c*/ 	.word	0x00009ba0
        /*0570*/ 	.word	0x00000005
        /*0574*/ 	.word	0x00000000
        /*0578*/ 	.short	0x010a
        /*057a*/ 	.byte	0x3f
	.zero		1


	//   ....[78]....
        /*057c*/ 	.word	0x00009c00
        /*0580*/ 	.word	0x00000004
        /*0584*/ 	.word	0x00000040
        /*0588*/ 	.short	0x010a
        /*058a*/ 	.byte	0x3f
	.zero		1


	//   ....[79]....
        /*058c*/ 	.word	0x00009c50
        /*0590*/ 	.word	0x00000004
        /*0594*/ 	.word	0x00000040
        /*0598*/ 	.short	0x010a
        /*059a*/ 	.byte	0x3f
	.zero		1


	//   ....[80]....
        /*059c*/ 	.word	0x00009ca0
        /*05a0*/ 	.word	0x00000004
        /*05a4*/ 	.word	0x00000040
        /*05a8*/ 	.short	0x010a
        /*05aa*/ 	.byte	0x3f
	.zero		1


	//   ....[81]....
        /*05ac*/ 	.word	0x00009cf0
        /*05b0*/ 	.word	0x00000005
        /*05b4*/ 	.word	0x00000040
        /*05b8*/ 	.short	0x010a
        /*05ba*/ 	.byte	0x3f
	.zero		1


	//   ....[82]....
        /*05bc*/ 	.word	0x00009d40
        /*05c0*/ 	.word	0x00000004
        /*05c4*/ 	.word	0x00000040
        /*05c8*/ 	.short	0x010a
        /*05ca*/ 	.byte	0x3f
	.zero		1


	//   ....[83]....
        /*05cc*/ 	.word	0x00009d90
        /*05d0*/ 	.word	0x00000004
        /*05d4*/ 	.word	0x00000040
        /*05d8*/ 	.short	0x010a
        /*05da*/ 	.byte	0x3f
	.zero		1


	//   ....[84]....
        /*05dc*/ 	.word	0x00009de0
        /*05e0*/ 	.word	0x00000004
        /*05e4*/ 	.word	0x00000040
        /*05e8*/ 	.short	0x010a
        /*05ea*/ 	.byte	0x3f
	.zero		1


	//   ....[85]....
        /*05ec*/ 	.word	0x00009e30
        /*05f0*/ 	.word	0x00000004
        /*05f4*/ 	.word	0x00000040
        /*05f8*/ 	.short	0x010a
        /*05fa*/ 	.byte	0x3f
	.zero		1


	//   ....[86]....
        /*05fc*/ 	.word	0x00009e90
        /*0600*/ 	.word	0x00000003
        /*0604*/ 	.word	0x00000088
        /*0608*/ 	.short	0x010a
        /*060a*/ 	.byte	0x3f
	.zero		1


	//   ....[87]....
        /*060c*/ 	.word	0x00009ef0
        /*0610*/ 	.word	0x00000005
        /*0614*/ 	.word	0x00000060
        /*0618*/ 	.short	0x010a
        /*061a*/ 	.byte	0x3f
	.zero		1


	//   ....[88]....
        /*061c*/ 	.word	0x00009f50
        /*0620*/ 	.word	0x00000005
        /*0624*/ 	.word	0x00000068
        /*0628*/ 	.short	0x010a
        /*062a*/ 	.byte	0x3f
	.zero		1


	//   ....[89]....
        /*062c*/ 	.word	0x00009fb0
        /*0630*/ 	.word	0x00000005
        /*0634*/ 	.word	0x00000070
        /*0638*/ 	.short	0x010a
        /*063a*/ 	.byte	0x3f
	.zero		1


	//   ....[90]....
        /*063c*/ 	.word	0x0000a010
        /*0640*/ 	.word	0x00000005
        /*0644*/ 	.word	0x00000078
        /*0648*/ 	.short	0x010a
        /*064a*/ 	.byte	0x3f
	.zero		1


	//   ....[91]....
        /*064c*/ 	.word	0x0000a070
        /*0650*/ 	.word	0x00000005
        /*0654*/ 	.word	0x00000060
        /*0658*/ 	.short	0x010a
        /*065a*/ 	.byte	0x3f
	.zero		1


	//   ....[92]....
        /*065c*/ 	.word	0x0000a0d0
        /*0660*/ 	.word	0x00000005
        /*0664*/ 	.word	0x00000068
        /*0668*/ 	.short	0x010a
        /*066a*/ 	.byte	0x3f
	.zero		1


	//   ....[93]....
        /*066c*/ 	.word	0x0000a130
        /*0670*/ 	.word	0x00000005
        /*0674*/ 	.word	0x00000070
        /*0678*/ 	.short	0x010a
        /*067a*/ 	.byte	0x3f
	.zero		1


	//   ....[94]....
        /*067c*/ 	.word	0x0000a190
        /*0680*/ 	.word	0x00000005
        /*0684*/ 	.word	0x00000078
        /*0688*/ 	.short	0x010a
        /*068a*/ 	.byte	0x3f
	.zero		1


	//   ....[95]....
        /*068c*/ 	.word	0x0000a1e0
        /*0690*/ 	.word	0x00000000
        /*0694*/ 	.word	0x00000060
        /*0698*/ 	.short	0x010a
        /*069a*/ 	.byte	0x3f
	.zero		1


	//   ....[96]....
        /*069c*/ 	.word	0x0000a230
        /*06a0*/ 	.word	0x00000000
        /*06a4*/ 	.word	0x00000068
        /*06a8*/ 	.short	0x010a
        /*06aa*/ 	.byte	0x3f
	.zero		1


	//   ....[97]....
        /*06ac*/ 	.word	0x0000a280
        /*06b0*/ 	.word	0x00000000
        /*06b4*/ 	.word	0x00000070
        /*06b8*/ 	.short	0x010a
        /*06ba*/ 	.byte	0x3f
	.zero		1


	//   ....[98]....
        /*06bc*/ 	.word	0x0000a350
        /*06c0*/ 	.word	0x0000000e
        /*06c4*/ 	.word	0x00000020
        /*06c8*/ 	.short	0x010a
        /*06ca*/ 	.byte	0x3f
	.zero		1


	//   ....[99]....
        /*06cc*/ 	.word	0x0000a420
        /*06d0*/ 	.word	0x00000005
        /*06d4*/ 	.word	0x00000000
        /*06d8*/ 	.short	0x010a
        /*06da*/ 	.byte	0x3f
	.zero		1


	//   ....[100]....
        /*06dc*/ 	.word	0x0000a470
        /*06e0*/ 	.word	0x00000007
        /*06e4*/ 	.word	0x00000000
        /*06e8*/ 	.short	0x010a
        /*06ea*/ 	.byte	0x3f
	.zero		1


	//   ....[101]....
        /*06ec*/ 	.word	0x0000a4c0
        /*06f0*/ 	.word	0x00000006
        /*06f4*/ 	.word	0x00000000
        /*06f8*/ 	.short	0x010a
        /*06fa*/ 	.byte	0x3f
	.zero		1


	//----- nvinfo : EIATTR_NUM_MBARRIERS
	.align		4
.L_38:
        /*06fc*/ 	.byte	0x03, 0x38
        /*06fe*/ 	.short	0x0012


	//----- nvinfo : EIATTR_EXIT_INSTR_OFFSETS
	.align		4
        /*0700*/ 	.byte	0x04, 0x1c
        /*0702*/ 	.short	(.L_40 - .L_39)


	//   ....[0]....
.L_39:
        /*0704*/ 	.word	0x00009b30


	//----- nvinfo : EIATTR_MAX_THREADS
	.align		4
.L_40:
        /*0708*/ 	.byte	0x04, 0x05
        /*070a*/ 	.short	(.L_42 - .L_41)
.L_41:
        /*070c*/ 	.word	0x00000180
        /*0710*/ 	.word	0x00000001
        /*0714*/ 	.word	0x00000001


	//----- nvinfo : EIATTR_CRS_STACK_SIZE
	.align		4
.L_42:
        /*0718*/ 	.byte	0x04, 0x1e
        /*071a*/ 	.short	(.L_44 - .L_43)
.L_43:
        /*071c*/ 	.word	0x00000000


	//----- nvinfo : EIATTR_CBANK_PARAM_SIZE
	.align		4
.L_44:
        /*0720*/ 	.byte	0x03, 0x19
        /*0722*/ 	.short	0x0770


	//----- nvinfo : EIATTR_PARAM_CBANK
	.align		4
        /*0724*/ 	.byte	0x04, 0x0a
        /*0726*/ 	.short	(.L_46 - .L_45)
	.align		4
.L_45:
        /*0728*/ 	.word	index@(.nv.constant0._ZN7cutlass13device_kernelINS_4gemm6kernel13GemmUniversalIN4cute5tupleIJiiiiEEENS1_10collective13CollectiveMmaINS1_34MainloopSm90TmaGmmaWarpSpecializedILi4ENS5_IJNS4_1CILi2EEENSA_ILi1EEESC_EEENS1_35KernelTmaWarpSpecializedCooperativeEEENS5_IJNSA_ILi128EEENSA_ILi256EEENSA_ILi64EEEEEENS_10bfloat16_tENS5_IJlSC_lEEESK_SL_NS4_8TiledMMAINS4_8MMA_AtomIJNS4_4SM904GMMA28MMA_64x256x16_F32BF16BF16_SSILNSP_5MajorE0ELSR_0ELNSP_7ScaleInE1ELSS_1EEEEEENS4_6LayoutISD_NS5_IJSC_NSA_ILi0EEESW_EEEEENS5_IJNS4_10UnderscoreESZ_SZ_EEEEENS4_13SM90_TMA_LOADENS4_14ComposedLayoutINS4_7SwizzleILi3ELi4ELi3EEENS4_18smem_ptr_flag_bitsILi16EEENSV_INS5_IJNSA_ILi8EEESI_EEENS5_IJSI_SC_EEEEEEEvNS4_8identityENS4_23SM90_TMA_LOAD_MULTICASTES1C_vS1D_EENS_8epilogue10collective18CollectiveEpilogueINS1G_22Sm90TmaWarpSpecializedILi4ELi2ELi16ELb1ELb0EEEJSJ_NS5_IJSG_NSA_ILi32EEEEEESK_SL_SK_SL_NS1G_6fusion15FusionCallbacksIS1K_NS1N_13LinCombEltActINS1G_6thread4ReLuESK_fSK_fLNS_15FloatRoundStyleE2EEESJ_S1M_JEEES12_NS13_INS14_ILi2ELi4ELi3EEES17_NSV_INS5_IJS18_S1L_EEENS5_IJS1L_SC_EEEEEEENS4_17SM75_U32x4_LDSM_NENS4_14SM90_TMA_STOREES1Z_NS4_17SM90_U32x4_STSM_NENS4_9Copy_AtomIJS22_NS_6half_tEEEEvEEEvvEEEEvNT_6ParamsE)
        /*072c*/ 	.short	0x0210
        /*072e*/ 	.short	0x0770


	//----- nvinfo : EIATTR_SW_WAR
	.align		4
.L_46:
        /*0730*/ 	.byte	0x04, 0x36
        /*0732*/ 	.short	(.L_48 - .L_47)
.L_47:
        /*0734*/ 	.word	0x00000008
.L_48:


//--------------------- .nv.callgraph             --------------------------
	.section	.nv.callgraph,"",@"SHT_CUDA_CALLGRAPH"
	.align	4
	.sectionentsize	8
	.align		4
        /*0000*/ 	.word	0x00000000
	.align		4
        /*0004*/ 	.word	0xffffffff
	.align		4
        /*0008*/ 	.word	index@(_ZN7cutlass13device_kernelINS_4gemm6kernel13GemmUniversalIN4cute5tupleIJiiiiEEENS1_10collective13CollectiveMmaINS1_34MainloopSm90TmaGmmaWarpSpecializedILi4ENS5_IJNS4_1CILi2EEENSA_ILi1EEESC_EEENS1_35KernelTmaWarpSpecializedCooperativeEEENS5_IJNSA_ILi128EEENSA_ILi256EEENSA_ILi64EEEEEENS_10bfloat16_tENS5_IJlSC_lEEESK_SL_NS4_8TiledMMAINS4_8MMA_AtomIJNS4_4SM904GMMA28MMA_64x256x16_F32BF16BF16_SSILNSP_5MajorE0ELSR_0ELNSP_7ScaleInE1ELSS_1EEEEEENS4_6LayoutISD_NS5_IJSC_NSA_ILi0EEESW_EEEEENS5_IJNS4_10UnderscoreESZ_SZ_EEEEENS4_13SM90_TMA_LOADENS4_14ComposedLayoutINS4_7SwizzleILi3ELi4ELi3EEENS4_18smem_ptr_flag_bitsILi16EEENSV_INS5_IJNSA_ILi8EEESI_EEENS5_IJSI_SC_EEEEEEEvNS4_8identityENS4_23SM90_TMA_LOAD_MULTICASTES1C_vS1D_EENS_8epilogue10collective18CollectiveEpilogueINS1G_22Sm90TmaWarpSpecializedILi4ELi2ELi16ELb1ELb0EEEJSJ_NS5_IJSG_NSA_ILi32EEEEEESK_SL_SK_SL_NS1G_6fusion15FusionCallbacksIS1K_NS1N_13LinCombEltActINS1G_6thread4ReLuESK_fSK_fLNS_15FloatRoundStyleE2EEESJ_S1M_JEEES12_NS13_INS14_ILi2ELi4ELi3EEES17_NSV_INS5_IJS18_S1L_EEENS5_IJS1L_SC_EEEEEEENS4_17SM75_U32x4_LDSM_NENS4_14SM90_TMA_STOREES1Z_NS4_17SM90_U32x4_STSM_NENS4_9Copy_AtomIJS22_NS_6half_tEEEEvEEEvvEEEEvNT_6ParamsE)
	.align		4
        /*000c*/ 	.word	index@(__assertfail)
	.align		4
        /*0010*/ 	.word	0x00000000
	.align		4
        /*0014*/ 	.word	0xfffffffe
	.align		4
        /*0018*/ 	.word	0x00000000
	.align		4
        /*001c*/ 	.word	0xfffffffd
	.align		4
        /*0020*/ 	.word	0x00000000
	.align		4
        /*0024*/ 	.word	0xfffffffc


//--------------------- .nv.constant4             --------------------------
	.section	.nv.constant4,"a",@progbits
	.align	8
	.align		8
.nv.constant4:
        /*0000*/ 	.dword	__assertfail
	.align		8
        /*0008*/ 	.dword	__unnamed_1
	.align		8
        /*0010*/ 	.dword	__unnamed_2
	.align		8
        /*0018*/ 	.dword	_ZN39_INTERNAL_3d087147_4_k_cu_a8b02e60_27894cuda3std3__45__cpo5beginE
	.align		8
        /*0020*/ 	.dword	_ZN39_INTERNAL_3d087147_4_k_cu_a8b02e60_27894cuda3std3__45__cpo3endE
	.align		8
        /*0028*/ 	.dword	_ZN39_INTERNAL_3d087147_4_k_cu_a8b02e60_27894cuda3std3__45__cpo6cbeginE
	.align		8
        /*0030*/ 	.dword	_ZN39_INTERNAL_3d087147_4_k_cu_a8b02e60_27894cuda3std3__45__cpo4cendE
	.align		8
        /*0038*/ 	.dword	_ZN39_INTERNAL_3d087147_4_k_cu_a8b02e60_27894cuda3std3__441_GLOBAL__N__3d087147_4_k_cu_a8b02e60_27896ignoreE
	.align		8
        /*0040*/ 	.dword	_ZN39_INTERNAL_3d087147_4_k_cu_a8b02e60_27894cuda3std3__419piecewise_constructE
	.align		8
        /*0048*/ 	.dword	_ZN39_INTERNAL_3d087147_4_k_cu_a8b02e60_27894cuda3std3__48in_placeE
	.align		8
        /*0050*/ 	.dword	_ZN39_INTERNAL_3d087147_4_k_cu_a8b02e60_27894cuda3std6ranges3__45__cpo4swapE
	.align		8
        /*0058*/ 	.dword	_ZN39_INTERNAL_3d087147_4_k_cu_a8b02e60_27894cuda3std6ranges3__45__cpo9iter_moveE
	.align		8
        /*0060*/ 	.dword	_ZN39_INTERNAL_3d087147_4_k_cu_a8b02e60_27894cute7productE
	.align		8
        /*0068*/ 	.dword	_ZN39_INTERNAL_3d087147_4_k_cu_a8b02e60_27894cute1_E
	.align		8
        /*0070*/ 	.dword	$str$22
	.align		8
        /*0078*/ 	.dword	$str$23
	.align		8
        /*0080*/ 	.dword	$str$26
	.align		8
        /*0088*/ 	.dword	$str$27


//--------------------- .text._ZN7cutlass13device_kernelINS_4gemm6kernel13GemmUniversalIN4cute5tupleIJiiiiEEENS1_10collective13CollectiveMmaINS1_34MainloopSm90TmaGmmaWarpSpecializedILi4ENS5_IJNS4_1CILi2EEENSA_ILi1EEESC_EEENS1_35KernelTmaWarpSpecializedCooperativeEEENS5_IJNSA_ILi128EEENSA_ILi256EEENSA_ILi64EEEEEENS_10bfloat16_tENS5_IJlSC_lEEESK_SL_NS4_8TiledMMAINS4_8MMA_AtomIJNS4_4SM904GMMA28MMA_64x256x16_F32BF16BF16_SSILNSP_5MajorE0ELSR_0ELNSP_7ScaleInE1ELSS_1EEEEEENS4_6LayoutISD_NS5_IJSC_NSA_ILi0EEESW_EEEEENS5_IJNS4_10UnderscoreESZ_SZ_EEEEENS4_13SM90_TMA_LOADENS4_14ComposedLayoutINS4_7SwizzleILi3ELi4ELi3EEENS4_18smem_ptr_flag_bitsILi16EEENSV_INS5_IJNSA_ILi8EEESI_EEENS5_IJSI_SC_EEEEEEEvNS4_8identityENS4_23SM90_TMA_LOAD_MULTICASTES1C_vS1D_EENS_8epilogue10collective18CollectiveEpilogueINS1G_22Sm90TmaWarpSpecializedILi4ELi2ELi16ELb1ELb0EEEJSJ_NS5_IJSG_NSA_ILi32EEEEEESK_SL_SK_SL_NS1G_6fusion15FusionCallbacksIS1K_NS1N_13LinCombEltActINS1G_6thread4ReLuESK_fSK_fLNS_15FloatRoundStyleE2EEESJ_S1M_JEEES12_NS13_INS14_ILi2ELi4ELi3EEES17_NSV_INS5_IJS18_S1L_EEENS5_IJS1L_SC_EEEEEEENS4_17SM75_U32x4_LDSM_NENS4_14SM90_TMA_STOREES1Z_NS4_17SM90_U32x4_STSM_NENS4_9Copy_AtomIJS22_NS_6half_tEEEEvEEEvvEEEEvNT_6ParamsE --------------------------
	.section	.text._ZN7cutlass13device_kernelINS_4gemm6kernel13GemmUniversalIN4cute5tupleIJiiiiEEENS1_10collective13CollectiveMmaINS1_34MainloopSm90TmaGmmaWarpSpecializedILi4ENS5_IJNS4_1CILi2EEENSA_ILi1EEESC_EEENS1_35KernelTmaWarpSpecializedCooperativeEEENS5_IJNSA_ILi128EEENSA_ILi256EEENSA_ILi64EEEEEENS_10bfloat16_tENS5_IJlSC_lEEESK_SL_NS4_8TiledMMAINS4_8MMA_AtomIJNS4_4SM904GMMA28MMA_64x256x16_F32BF16BF16_SSILNSP_5MajorE0ELSR_0ELNSP_7ScaleInE1ELSS_1EEEEEENS4_6LayoutISD_NS5_IJSC_NSA_ILi0EEESW_EEEEENS5_IJNS4_10UnderscoreESZ_SZ_EEEEENS4_13SM90_TMA_LOADENS4_14ComposedLayoutINS4_7SwizzleILi3ELi4ELi3EEENS4_18smem_ptr_flag_bitsILi16EEENSV_INS5_IJNSA_ILi8EEESI_EEENS5_IJSI_SC_EEEEEEEvNS4_8identityENS4_23SM90_TMA_LOAD_MULTICASTES1C_vS1D_EENS_8epilogue10collective18CollectiveEpilogueINS1G_22Sm90TmaWarpSpecializedILi4ELi2ELi16ELb1ELb0EEEJSJ_NS5_IJSG_NSA_ILi32EEEEEESK_SL_SK_SL_NS1G_6fusion15FusionCallbacksIS1K_NS1N_13LinCombEltActINS1G_6thread4ReLuESK_fSK_fLNS_15FloatRoundStyleE2EEESJ_S1M_JEEES12_NS13_INS14_ILi2ELi4ELi3EEES17_NSV_INS5_IJS18_S1L_EEENS5_IJS1L_SC_EEEEEEENS4_17SM75_U32x4_LDSM_NENS4_14SM90_TMA_STOREES1Z_NS4_17SM90_U32x4_STSM_NENS4_9Copy_AtomIJS22_NS_6half_tEEEEvEEEvvEEEEvNT_6ParamsE,"ax",@progbits
	.align	128
.text._ZN7cutlass13device_kernelINS_4gemm6kernel13GemmUniversalIN4cute5tupleIJiiiiEEENS1_10collective13CollectiveMmaINS1_34MainloopSm90TmaGmmaWarpSpecializedILi4ENS5_IJNS4_1CILi2EEENSA_ILi1EEESC_EEENS1_35KernelTmaWarpSpecializedCooperativeEEENS5_IJNSA_ILi128EEENSA_ILi256EEENSA_ILi64EEEEEENS_10bfloat16_tENS5_IJlSC_lEEESK_SL_NS4_8TiledMMAINS4_8MMA_AtomIJNS4_4SM904GMMA28MMA_64x256x16_F32BF16BF16_SSILNSP_5MajorE0ELSR_0ELNSP_7ScaleInE1ELSS_1EEEEEENS4_6LayoutISD_NS5_IJSC_NSA_ILi0EEESW_EEEEENS5_IJNS4_10UnderscoreESZ_SZ_EEEEENS4_13SM90_TMA_LOADENS4_14ComposedLayoutINS4_7SwizzleILi3ELi4ELi3EEENS4_18smem_ptr_flag_bitsILi16EEENSV_INS5_IJNSA_ILi8EEESI_EEENS5_IJSI_SC_EEEEEEEvNS4_8identityENS4_23SM90_TMA_LOAD_MULTICASTES1C_vS1D_EENS_8epilogue10collective18CollectiveEpilogueINS1G_22Sm90TmaWarpSpecializedILi4ELi2ELi16ELb1ELb0EEEJSJ_NS5_IJSG_NSA_ILi32EEEEEESK_SL_SK_SL_NS1G_6fusion15FusionCallbacksIS1K_NS1N_13LinCombEltActINS1G_6thread4ReLuESK_fSK_fLNS_15FloatRoundStyleE2EEESJ_S1M_JEEES12_NS13_INS14_ILi2ELi4ELi3EEES17_NSV_INS5_IJS18_S1L_EEENS5_IJS1L_SC_EEEEEEENS4_17SM75_U32x4_LDSM_NENS4_14SM90_TMA_STOREES1Z_NS4_17SM90_U32x4_STSM_NENS4_9Copy_AtomIJS22_NS_6half_tEEEEvEEEvvEEEEvNT_6ParamsE:
        .type           _ZN7cutlass13device_kernelINS_4gemm6kernel13GemmUniversalIN4cute5tupleIJiiiiEEENS1_10collective13CollectiveMmaINS1_34MainloopSm90TmaGmmaWarpSpecializedILi4ENS5_IJNS4_1CILi2EEENSA_ILi1EEESC_EEENS1_35KernelTmaWarpSpecializedCooperativeEEENS5_IJNSA_ILi128EEENSA_ILi256EEENSA_ILi64EEEEEENS_10bfloat16_tENS5_IJlSC_lEEESK_SL_NS4_8TiledMMAINS4_8MMA_AtomIJNS4_4SM904GMMA28MMA_64x256x16_F32BF16BF16_SSILNSP_5MajorE0ELSR_0ELNSP_7ScaleInE1ELSS_1EEEEEENS4_6LayoutISD_NS5_IJSC_NSA_ILi0EEESW_EEEEENS5_IJNS4_10UnderscoreESZ_SZ_EEEEENS4_13SM90_TMA_LOADENS4_14ComposedLayoutINS4_7SwizzleILi3ELi4ELi3EEENS4_18smem_ptr_flag_bitsILi16EEENSV_INS5_IJNSA_ILi8EEESI_EEENS5_IJSI_SC_EEEEEEEvNS4_8identityENS4_23SM90_TMA_LOAD_MULTICASTES1C_vS1D_EENS_8epilogue10collective18CollectiveEpilogueINS1G_22Sm90TmaWarpSpecializedILi4ELi2ELi16ELb1ELb0EEEJSJ_NS5_IJSG_NSA_ILi32EEEEEESK_SL_SK_SL_NS1G_6fusion15FusionCallbacksIS1K_NS1N_13LinCombEltActINS1G_6thread4ReLuESK_fSK_fLNS_15FloatRoundStyleE2EEESJ_S1M_JEEES12_NS13_INS14_ILi2ELi4ELi3EEES17_NSV_INS5_IJS18_S1L_EEENS5_IJS1L_SC_EEEEEEENS4_17SM75_U32x4_LDSM_NENS4_14SM90_TMA_STOREES1Z_NS4_17SM90_U32x4_STSM_NENS4_9Copy_AtomIJS22_NS_6half_tEEEEvEEEvvEEEEvNT_6ParamsE,@function
        .size           _ZN7cutlass13device_kernelINS_4gemm6kernel13GemmUniversalIN4cute5tupleIJiiiiEEENS1_10collective13CollectiveMmaINS1_34MainloopSm90TmaGmmaWarpSpecializedILi4ENS5_IJNS4_1CILi2EEENSA_ILi1EEESC_EEENS1_35KernelTmaWarpSpecializedCooperativeEEENS5_IJNSA_ILi128EEENSA_ILi256EEENSA_ILi64EEEEEENS_10bfloat16_tENS5_IJlSC_lEEESK_SL_NS4_8TiledMMAINS4_8MMA_AtomIJNS4_4SM904GMMA28MMA_64x256x16_F32BF16BF16_SSILNSP_5MajorE0ELSR_0ELNSP_7ScaleInE1ELSS_1EEEEEENS4_6LayoutISD_NS5_IJSC_NSA_ILi0EEESW_EEEEENS5_IJNS4_10UnderscoreESZ_SZ_EEEEENS4_13SM90_TMA_LOADENS4_14ComposedLayoutINS4_7SwizzleILi3ELi4ELi3EEENS4_18smem_ptr_flag_bitsILi16EEENSV_INS5_IJNSA_ILi8EEESI_EEENS5_IJSI_SC_EEEEEEEvNS4_8identityENS4_23SM90_TMA_LOAD_MULTICASTES1C_vS1D_EENS_8epilogue10collective18CollectiveEpilogueINS1G_22Sm90TmaWarpSpecializedILi4ELi2ELi16ELb1ELb0EEEJSJ_NS5_IJSG_NSA_ILi32EEEEEESK_SL_SK_SL_NS1G_6fusion15FusionCallbacksIS1K_NS1N_13LinCombEltActINS1G_6thread4ReLuESK_fSK_fLNS_15FloatRoundStyleE2EEESJ_S1M_JEEES12_NS13_INS14_ILi2ELi4ELi3EEES17_NSV_INS5_IJS18_S1L_EEENS5_IJS1L_SC_EEEEEEENS4_17SM75_U32x4_LDSM_NENS4_14SM90_TMA_STOREES1Z_NS4_17SM90_U32x4_STSM_NENS4_9Copy_AtomIJS22_NS_6half_tEEEEvEEEvvEEEEvNT_6ParamsE,(.L_x_266 - _ZN7cutlass13device_kernelINS_4gemm6kernel13GemmUniversalIN4cute5tupleIJiiiiEEENS1_10collective13CollectiveMmaINS1_34MainloopSm90TmaGmmaWarpSpecializedILi4ENS5_IJNS4_1CILi2EEENSA_ILi1EEESC_EEENS1_35KernelTmaWarpSpecializedCooperativeEEENS5_IJNSA_ILi128EEENSA_ILi256EEENSA_ILi64EEEEEENS_10bfloat16_tENS5_IJlSC_lEEESK_SL_NS4_8TiledMMAINS4_8MMA_AtomIJNS4_4SM904GMMA28MMA_64x256x16_F32BF16BF16_SSILNSP_5MajorE0ELSR_0ELNSP_7ScaleInE1ELSS_1EEEEEENS4_6LayoutISD_NS5_IJSC_NSA_ILi0EEESW_EEEEENS5_IJNS4_10UnderscoreESZ_SZ_EEEEENS4_13SM90_TMA_LOADENS4_14ComposedLayoutINS4_7SwizzleILi3ELi4ELi3EEENS4_18smem_ptr_flag_bitsILi16EEENSV_INS5_IJNSA_ILi8EEESI_EEENS5_IJSI_SC_EEEEEEEvNS4_8identityENS4_23SM90_TMA_LOAD_MULTICASTES1C_vS1D_EENS_8epilogue10collective18CollectiveEpilogueINS1G_22Sm90TmaWarpSpecializedILi4ELi2ELi16ELb1ELb0EEEJSJ_NS5_IJSG_NSA_ILi32EEEEEESK_SL_SK_SL_NS1G_6fusion15FusionCallbacksIS1K_NS1N_13LinCombEltActINS1G_6thread4ReLuESK_fSK_fLNS_15FloatRoundStyleE2EEESJ_S1M_JEEES12_NS13_INS14_ILi2ELi4ELi3EEES17_NSV_INS5_IJS18_S1L_EEENS5_IJS1L_SC_EEEEEEENS4_17SM75_U32x4_LDSM_NENS4_14SM90_TMA_STOREES1Z_NS4_17SM90_U32x4_STSM_NENS4_9Copy_AtomIJS22_NS_6half_tEEEEvEEEvvEEEEvNT_6ParamsE)
        .other          _ZN7cutlass13device_kernelINS_4gemm6kernel13GemmUniversalIN4cute5tupleIJiiiiEEENS1_10collective13CollectiveMmaINS1_34MainloopSm90TmaGmmaWarpSpecializedILi4ENS5_IJNS4_1CILi2EEENSA_ILi1EEESC_EEENS1_35KernelTmaWarpSpecializedCooperativeEEENS5_IJNSA_ILi128EEENSA_ILi256EEENSA_ILi64EEEEEENS_10bfloat16_tENS5_IJlSC_lEEESK_SL_NS4_8TiledMMAINS4_8MMA_AtomIJNS4_4SM904GMMA28MMA_64x256x16_F32BF16BF16_SSILNSP_5MajorE0ELSR_0ELNSP_7ScaleInE1ELSS_1EEEEEENS4_6LayoutISD_NS5_IJSC_NSA_ILi0EEESW_EEEEENS5_IJNS4_10UnderscoreESZ_SZ_EEEEENS4_13SM90_TMA_LOADENS4_14ComposedLayoutINS4_7SwizzleILi3ELi4ELi3EEENS4_18smem_ptr_flag_bitsILi16EEENSV_INS5_IJNSA_ILi8EEESI_EEENS5_IJSI_SC_EEEEEEEvNS4_8identityENS4_23SM90_TMA_LOAD_MULTICASTES1C_vS1D_EENS_8epilogue10collective18CollectiveEpilogueINS1G_22Sm90TmaWarpSpecializedILi4ELi2ELi16ELb1ELb0EEEJSJ_NS5_IJSG_NSA_ILi32EEEEEESK_SL_SK_SL_NS1G_6fusion15FusionCallbacksIS1K_NS1N_13LinCombEltActINS1G_6thread4ReLuESK_fSK_fLNS_15FloatRoundStyleE2EEESJ_S1M_JEEES12_NS13_INS14_ILi2ELi4ELi3EEES17_NSV_INS5_IJS18_S1L_EEENS5_IJS1L_SC_EEEEEEENS4_17SM75_U32x4_LDSM_NENS4_14SM90_TMA_STOREES1Z_NS4_17SM90_U32x4_STSM_NENS4_9Copy_AtomIJS22_NS_6half_tEEEEvEEEvvEEEEvNT_6ParamsE,@"STO_CUDA_ENTRY STV_DEFAULT"
_ZN7cutlass13device_kernelINS_4gemm6kernel13GemmUniversalIN4cute5tupleIJiiiiEEENS1_10collective13CollectiveMmaINS1_34MainloopSm90TmaGmmaWarpSpecializedILi4ENS5_IJNS4_1CILi2EEENSA_ILi1EEESC_EEENS1_35KernelTmaWarpSpecializedCooperativeEEENS5_IJNSA_ILi128EEENSA_ILi256EEENSA_ILi64EEEEEENS_10bfloat16_tENS5_IJlSC_lEEESK_SL_NS4_8TiledMMAINS4_8MMA_AtomIJNS4_4SM904GMMA28MMA_64x256x16_F32BF16BF16_SSILNSP_5MajorE0ELSR_0ELNSP_7ScaleInE1ELSS_1EEEEEENS4_6LayoutISD_NS5_IJSC_NSA_ILi0EEESW_EEEEENS5_IJNS4_10UnderscoreESZ_SZ_EEEEENS4_13SM90_TMA_LOADENS4_14ComposedLayoutINS4_7SwizzleILi3ELi4ELi3EEENS4_18smem_ptr_flag_bitsILi16EEENSV_INS5_IJNSA_ILi8EEESI_EEENS5_IJSI_SC_EEEEEEEvNS4_8identityENS4_23SM90_TMA_LOAD_MULTICASTES1C_vS1D_EENS_8epilogue10collective18CollectiveEpilogueINS1G_22Sm90TmaWarpSpecializedILi4ELi2ELi16ELb1ELb0EEEJSJ_NS5_IJSG_NSA_ILi32EEEEEESK_SL_SK_SL_NS1G_6fusion15FusionCallbacksIS1K_NS1N_13LinCombEltActINS1G_6thread4ReLuESK_fSK_fLNS_15FloatRoundStyleE2EEESJ_S1M_JEEES12_NS13_INS14_ILi2ELi4ELi3EEES17_NSV_INS5_IJS18_S1L_EEENS5_IJS1L_SC_EEEEEEENS4_17SM75_U32x4_LDSM_NENS4_14SM90_TMA_STOREES1Z_NS4_17SM90_U32x4_STSM_NENS4_9Copy_AtomIJS22_NS_6half_tEEEEvEEEvvEEEEvNT_6ParamsE:
[----:B------:R-:W1:Y:S01]  /*0000*/  LDC R1, c[0x0][0x28] ;  /* 0x00000a00ff017b82 */ /* 0x000e620000000800 */
[----:B------:R-:W2:Y:S07]  /*0010*/  S2R R18, SR_TID.X ;  /* 0x0000000000127919 */ /* 0x000eae0000002100 */
[----:B------:R-:W3:Y:S01]  /*0020*/  LDC.64 R4, c[0x0][0x588] ;  /* 0x00016200ff047b82 */ /* 0x000ee20000000a00 */
[----:B------:R-:W-:Y:S01]  /*0030*/  ELECT P0, URZ, PT ;  /* 0x00000000003f782f */ /* 0x000fe20003800000 */
[----:B------:R-:W-:Y:S01]  /*0040*/  BSSY B0, `(.L_x_0) ;  /* 0x0000016000007945 */ /* 0x000fe20003800000 */
[----:B--2---:R-:W-:-:S02]  /*0050*/  SHF.R.U32.HI R8, RZ, 0x5, R18 ;  /* 0x00000005ff087819 */ /* 0x004fc40000011612 */
[----:B------:R-:W-:-:S03]  /*0060*/  SHF.R.U32.HI R2, RZ, 0x7, R18 ;  /* 0x00000007ff027819 */ /* 0x000fc60000011612 */
[----:B------:R-:W2:Y:S04]  /*0070*/  SHFL.IDX PT, R0, R8, RZ, 0x1f ;  /* 0x00001fff08007589 */ /* 0x000ea800000e0000 */
[----:B------:R4:W1:Y:S01]  /*0080*/  SHFL.IDX PT, R7, R2, RZ, 0x1f ;  /* 0x00001fff02077589 */ /* 0x00086200000e0000 */
[----:B--2---:R-:W-:Y:S02]  /*0090*/  ISETP.NE.OR P0, PT, R0, RZ, !P0 ;  /* 0x000000ff0000720c */ /* 0x004fe40004705670 */
[----:B------:R-:W-:-:S11]  /*00a0*/  SHF.R.S32.HI R3, RZ, 0x1f, R0 ;  /* 0x0000001fff037819 */ /* 0x000fd60000011400 */
[----:B-1-34-:R-:W-:Y:S05]  /*00b0*/  @P0 BRA `(.L_x_1) ;  /* 0x0000000000380947 */ /* 0x01afea0003800000 */
[----:B------:R-:W-:Y:S02]  /*00c0*/  ULDC.64 UR4, c[0x0][0x198] ;  /* 0x0000660000047ab9 */ /* 0x000fe40000000a00 */
[----:B------:R-:W-:Y:S02]  /*00d0*/  UIADD3 UR6, UP0, UR4, 0xf0, URZ ;  /* 0x000000f004067890 */ /* 0x000fe4000ff1e03f */
[----:B------:R-:W-:Y:S02]  /*00e0*/  UIADD3 UR8, UP1, UR4, 0x1f0, URZ ;  /* 0x000001f004087890 */ /* 0x000fe4000ff3e03f */
[----:B------:R-:W-:Y:S02]  /*00f0*/  UIADD3 UR10, UP2, UR4, 0x3f0, URZ ;  /* 0x000003f0040a7890 */ /* 0x000fe4000ff5e03f */
[----:B------:R-:W-:Y:S02]  /*0100*/  UIADD3 UR4, UP3, UR4, 0x4f0, URZ ;  /* 0x000004f004047890 */ /* 0x000fe4000ff7e03f */
[----:B------:R-:W-:-:S02]  /*0110*/  UIADD3.X UR7, URZ, UR5, URZ, UP0, !UPT ;  /* 0x000000053f077290 */ /* 0x000fc400087fe43f */
[----:B------:R-:W-:Y:S02]  /*0120*/  UIADD3.X UR9, URZ, UR5, URZ, UP1, !UPT ;  /* 0x000000053f097290 */ /* 0x000fe40008ffe43f */
[----:B------:R-:W-:Y:S02]  /*0130*/  UIADD3.X UR11, URZ, UR5, URZ, UP2, !UPT ;  /* 0x000000053f0b7290 */ /* 0x000fe400097fe43f */
[----:B------:R-:W-:-:S03]  /*0140*/  UIADD3.X UR5, URZ, UR5, URZ, UP3, !UPT ;  /* 0x000000053f057290 */ /* 0x000fc60009ffe43f */
[----:B------:R1:W-:Y:S02]  /*0150*/  UTMACCTL.PF [UR6] ;  /* 0x00000000060079b9 */ /* 0x0003e40008040000 */
[----:B------:R1:W-:Y:S02]  /*0160*/  UTMACCTL.PF [UR8] ;  /* 0x00000000080079b9 */ /* 0x0003e40008040000 */
[----:B------:R1:W-:Y:S02]  /*0170*/  UTMACCTL.PF [UR10] ;  /* 0x000000000a0079b9 */ /* 0x0003e40008040000 */
[----:B------:R1:W-:Y:S02]  /*0180*/  UTMACCTL.PF [UR4] ;  /* 0x00000000040079b9 */ /* 0x0003e40008040000 */
[----:B-1----:R-:W-:Y:S01]  /*0190*/  NOP ;  /* 0x0000000000007918 */ /* 0x002fe20000000000 */
.L_x_1:
[----:B------:R-:W-:Y:S05]  /*01a0*/  BSYNC B0 ;  /* 0x0000000000007941 */ /* 0x000fea0003800000 */
.L_x_0:
[----:B------:R-:W-:Y:S01]  /*01b0*/  ULDC.64 UR4, c[0x0][0x590] ;  /* 0x0001640000047ab9 */ /* 0x000fe20000000a00 */
[----:B------:R-:W-:Y:S01]  /*01c0*/  LEA.HI R3, R3, R0, RZ, 0x2 ;  /* 0x0000000003037211 */ /* 0x000fe200078f10ff */
[----:B------:R-:W-:Y:S01]  /*01d0*/  ULDC.64 UR48, c[0x0][0x208] ;  /* 0x0000820000307ab9 */ /* 0x000fe20000000a00 */
[----:B------:R-:W-:Y:S01]  /*01e0*/  ISETP.NE.U32.AND P2, PT, RZ, UR4, PT ;  /* 0x00000004ff007c0c */ /* 0x000fe2000bf45070 */
[----:B------:R-:W-:Y:S01]  /*01f0*/  IMAD.MOV.U32 R2, RZ, RZ, R4 ;  /* 0x000000ffff027224 */ /* 0x000fe200078e0004 */
[----:B------:R-:W-:Y:S02]  /*0200*/  LOP3.LUT R3, R3, 0xfffffffc, RZ, 0xc0, !PT ;  /* 0xfffffffc03037812 */ /* 0x000fe400078ec0ff */
[----:B------:R-:W-:Y:S02]  /*0210*/  ISETP.NE.AND.EX P3, PT, RZ, UR5, PT, P2 ;  /* 0x00000005ff007c0c */ /* 0x000fe4000bf65320 */
[----:B------:R-:W-:Y:S01]  /*0220*/  PRMT R6, RZ, 0x7610, R6 ;  /* 0x00007610ff067816 */ /* 0x000fe20000000006 */
[----:B------:R-:W-:-:S02]  /*0230*/  IMAD.IADD R0, R0, 0x1, -R3 ;  /* 0x0000000100007824 */ /* 0x000fc400078e0a03 */
[----:B------:R-:W-:-:S08]  /*0240*/  IMAD.MOV.U32 R3, RZ, RZ, R5 ;  /* 0x000000ffff037224 */ /* 0x000fd000078e0005 */
[----:B------:R-:W-:Y:S05]  /*0250*/  @P3 BRA `(.L_x_2) ;  /* 0x0000000000303947 */ /* 0x000fea0003800000 */
[----:B------:R-:W-:Y:S02]  /*0260*/  ULDC.64 UR6, c[0x0][0x588] ;  /* 0x0001620000067ab9 */ /* 0x000fe40000000a00 */
[----:B------:R-:W-:-:S04]  /*0270*/  ISETP.NE.U32.AND P0, PT, RZ, UR6, PT ;  /* 0x00000006ff007c0c */ /* 0x000fc8000bf05070 */
[----:B------:R-:W-:-:S13]  /*0280*/  ISETP.NE.AND.EX P0, PT, RZ, UR7, PT, P0 ;  /* 0x00000007ff007c0c */ /* 0x000fda000bf05300 */
[----:B------:R-:W-:Y:S05]  /*0290*/  @!P0 BRA `(.L_x_3) ;  /* 0x0000000000108947 */ /* 0x000fea0003800000 */
[----:B------:R-:W2:Y:S02]  /*02a0*/  LDG.E R6, desc[UR48][R2.64] ;  /* 0x0000003002067981 */ /* 0x000ea4000c1e1900 */
[----:B--2---:R-:W-:Y:S01]  /*02b0*/  FSETP.NEU.AND P1, PT, R6, RZ, PT ;  /* 0x000000ff0600720b */ /* 0x004fe20003f2d000 */
[----:B------:R-:W-:Y:S01]  /*02c0*/  IMAD.MOV.U32 R6, RZ, RZ, 0x1 ;  /* 0x00000001ff067424 */ /* 0x000fe200078e00ff */
[----:B------:R-:W-:Y:S11]  /*02d0*/  BRA `(.L_x_2) ;  /* 0x0000000000107947 */ /* 0x000ff60003800000 */
.L_x_3:
[----:B------:R-:W-:Y:S01]  /*02e0*/  ULDC UR6, c[0x0][0x580] ;  /* 0x0001600000067ab9 */ /* 0x000fe20000000800 */
[----:B------:R-:W-:Y:S01]  /*02f0*/  IMAD.MOV.U32 R6, RZ, RZ, 0x1 ;  /* 0x00000001ff067424 */ /* 0x000fe200078e00ff */
[----:B------:R-:W-:Y:S02]  /*0300*/  FSETP.NEU.AND P1, PT, RZ, UR6, PT ;  /* 0x00000006ff007c0b */ /* 0x000fe4000bf2d000 */
[----:B------:R-:W-:-:S11]  /*0310*/  CS2R R2, SRZ ;  /* 0x0000000000027805 */ /* 0x000fd6000001ff00 */
.L_x_2:
[----:B------:R-:W-:Y:S02]  /*0320*/  ISETP.NE.U32.AND P4, PT, R2, RZ, PT ;  /* 0x000000ff0200720c */ /* 0x000fe40003f85070 */
[----:B------:R-:W-:Y:S02]  /*0330*/  ISETP.NE.AND.EX P5, PT, RZ, UR5, PT, P2 ;  /* 0x00000005ff007c0c */ /* 0x000fe4000bfa5320 */
[----:B------:R-:W-:Y:S02]  /*0340*/  ISETP.NE.AND.EX P2, PT, R3, RZ, PT, P4 ;  /* 0x000000ff0300720c */ /* 0x000fe40003f45340 */
[----:B------:R-:W-:-:S11]  /*0350*/  PLOP3.LUT P0, PT, PT, PT, PT, 0x8, 0x0 ;  /* 0x000000000000781c */ /* 0x000fd60003f0e170 */
[----:B------:R-:W-:Y:S05]  /*0360*/  @P2 BRA P5, `(.L_x_4) ;  /* 0x0000000000342947 */ /* 0x000fea0002800000 */
[----:B------:R-:W-:-:S04]  /*0370*/  ISETP.NE.U32.AND P0, PT, RZ, UR4, PT ;  /* 0x00000004ff007c0c */ /* 0x000fc8000bf05070 */
[----:B------:R-:W-:-:S13]  /*0380*/  ISETP.NE.AND.EX P0, PT, RZ, UR5, PT, P0 ;  /* 0x00000005ff007c0c */ /* 0x000fda000bf05300 */
[----:B------:R-:W-:Y:S05]  /*0390*/  @!P0 BRA `(.L_x_5) ;  /* 0x0000000000248947 */ /* 0x000fea0003800000 */
[----:B------:R-:W-:Y:S02]  /*03a0*/  PRMT R6, R6, 0x9910, RZ ;  /* 0x0000991006067816 */ /* 0x000fe400000000ff */
[----:B------:R-:W-:Y:S02]  /*03b0*/  ISETP.NE.U32.AND P0, PT, R2, RZ, PT ;  /* 0x000000ff0200720c */ /* 0x000fe40003f05070 */
[----:B------:R-:W-:Y:S02]  /*03c0*/  ISETP.NE.AND P2, PT, R6, RZ, PT ;  /* 0x000000ff0600720c */ /* 0x000fe40003f45270 */
[----:B------:R-:W-:Y:S02]  /*03d0*/  ISETP.NE.AND.EX P0, PT, R3, RZ, PT, P0 ;  /* 0x000000ff0300720c */ /* 0x000fe40003f05300 */
[----:B------:R-:W-:-:S09]  /*03e0*/  SEL R2, RZ, 0xffffffff, P1 ;  /* 0xffffffffff027807 */ /* 0x000fd20000800000 */
[----:B------:R-:W-:-:S04]  /*03f0*/  @!P2 SEL R2, RZ, 0xffffffff, P0 ;  /* 0xffffffffff02a807 */ /* 0x000fc80000000000 */
[----:B------:R-:W-:-:S04]  /*0400*/  LOP3.LUT R2, R2, 0x1, RZ, 0xc0, !PT ;  /* 0x0000000102027812 */ /* 0x000fc800078ec0ff */
[----:B------:R-:W-:Y:S01]  /*0410*/  ISETP.EQ.U32.AND P0, PT, R2, 0x1, PT ;  /* 0x000000010200780c */ /* 0x000fe20003f02070 */
[----:B------:R-:W-:-:S12]  /*0420*/  BRA `(.L_x_4) ;  /* 0x0000000000047947 */ /* 0x000fd80003800000 */
.L_x_5:
[----:B------:R-:W-:-:S13]  /*0430*/  PLOP3.LUT P0, PT, P1, PT, PT, 0x8, 0x0 ;  /* 0x000000000000781c */ /* 0x000fda0000f0e170 */
.L_x_4:
[----:B------:R-:W1:Y:S02]  /*0440*/  SHFL.IDX PT, R2, R8, RZ, 0x1f ;  /* 0x00001fff08027589 */ /* 0x000e6400000e0000 */
[----:B-1----:R-:W-:-:S13]  /*0450*/  ISETP.NE.AND P1, PT, R2, RZ, PT ;  /* 0x000000ff0200720c */ /* 0x002fda0003f25270 */
[----:B------:R-:W-:Y:S05]  /*0460*/  @P1 BRA `(.L_x_6) ;  /* 0x0000000000581947 */ /* 0x000fea0003800000 */
[----:B------:R-:W1:Y:S01]  /*0470*/  S2UR UR8, SR_CgaCtaId ;  /* 0x00000000000879c3 */ /* 0x000e620000008800 */
[----:B------:R-:W-:Y:S01]  /*0480*/  UMOV UR4, 0x400 ;  /* 0x0000040000047882 */ /* 0x000fe20000000000 */
[----:B------:R-:W-:Y:S01]  /*0490*/  UMOV UR5, 0x1 ;  /* 0x0000000100057882 */ /* 0x000fe20000000000 */
[----:B------:R-:W-:Y:S01]  /*04a0*/  UMOV UR6, 0x4 ;  /* 0x0000000400067882 */ /* 0x000fe20000000000 */
[----:B------:R-:W-:Y:S01]  /*04b0*/  ELECT P1, URZ, PT ;  /* 0x00000000003f782f */ /* 0x000fe20003820000 */
[----:B------:R-:W-:-:S04]  /*04c0*/  UIADD3 UR6, -UR6, 0x100000, URZ ;  /* 0x0010000006067890 */ /* 0x000fc8000fffe13f */
[----:B------:R-:W-:Y:S02]  /*04d0*/  USHF.L.U32 UR7, UR6, 0xb, URZ ;  /* 0x0000000b06077899 */ /* 0x000fe4000800063f */
[----:B------:R-:W-:Y:S02]  /*04e0*/  USHF.L.U32 UR6, UR6, 0x1, URZ ;  /* 0x0000000106067899 */ /* 0x000fe4000800063f */
[----:B-1----:R-:W-:Y:S02]  /*04f0*/  ULEA UR8, UR8, UR4, 0x18 ;  /* 0x0000000408087291 */ /* 0x002fe4000f8ec03f */
[----:B------:R-:W-:-:S04]  /*0500*/  UIADD3 UR4, -UR5, 0x100000, URZ ;  /* 0x0010000005047890 */ /* 0x000fc8000fffe13f */
[----:B------:R-:W-:Y:S02]  /*0510*/  USHF.L.U32 UR5, UR4, 0xb, URZ ;  /* 0x0000000b04057899 */ /* 0x000fe4000800063f */
[----:B------:R-:W-:Y:S01]  /*0520*/  USHF.L.U32 UR4, UR4, 0x1, URZ ;  /* 0x0000000104047899 */ /* 0x000fe2000800063f */
[----:B------:R-:W1:Y:S11]  /*0530*/  FENCE.VIEW.ASYNC.S ;  /* 0x00000000000073c6 */ /* 0x000e760000000000 */
[----:B-1----:R1:W2:Y:S01]  /*0540*/  SYNCS.EXCH.64 URZ, [UR8], UR4 ;  /* 0x00000004083f75b2 */ /* 0x0022a20008000100 */
[----:B------:R1:W3:Y:S01]  /*0550*/  SYNCS.EXCH.64 URZ, [UR8+0x20], UR6 ;  /* 0x00002006083f75b2 */ /* 0x0002e20008000100 */
[----:B------:R1:W4:Y:S01]  /*0560*/  SYNCS.EXCH.64 URZ, [UR8+0x8], UR4 ;  /* 0x00000804083f75b2 */ /* 0x0003220008000100 */
[----:B------:R1:W1:Y:S01]  /*0570*/  SYNCS.EXCH.64 URZ, [UR8+0x28], UR6 ;  /* 0x00002806083f75b2 */ /* 0x0002620008000100 */
[----:B------:R1:W1:Y:S01]  /*0580*/  SYNCS.EXCH.64 URZ, [UR8+0x10], UR4 ;  /* 0x00001004083f75b2 */ /* 0x0002620008000100 */
[----:B------:R1:W1:Y:S01]  /*0590*/  SYNCS.EXCH.64 URZ, [UR8+0x30], UR6 ;  /* 0x00003006083f75b2 */ /* 0x0002620008000100 */
[----:B------:R1:W1:Y:S01]  /*05a0*/  SYNCS.EXCH.64 URZ, [UR8+0x18], UR4 ;  /* 0x00001804083f75b2 */ /* 0x0002620008000100 */
[----:B------:R1:W1:Y:S01]  /*05b0*/  SYNCS.EXCH.64 URZ, [UR8+0x38], UR6 ;  /* 0x00003806083f75b2 */ /* 0x0002620008000100 */
[----:B------:R-:W-:Y:S01]  /*05c0*/  NOP ;  /* 0x0000000000007918 */ /* 0x000fe20000000000 */
.L_x_6:
[----:B------:R-:W5:Y:S01]  /*05d0*/  SHFL.IDX PT, R3, R8, RZ, 0x1f ;  /* 0x00001fff08037589 */ /* 0x000f6200000e0000 */
[----:B------:R-:W1:Y:S01]  /*05e0*/  S2UR UR9, SR_CTAID.X ;  /* 0x00000000000979c3 */ /* 0x000e620000002500 */
[----:B------:R-:W-:Y:S01]  /*05f0*/  NOP ;  /* 0x0000000000007918 */ /* 0x000fe20000000000 */
[----:B-----5:R-:W-:Y:S02]  /*0600*/  ISETP.NE.AND P1, PT, R3, RZ, PT ;  /* 0x000000ff0300720c */ /* 0x020fe40003f25270 */
[----:B------:R-:W-:-:S04]  /*0610*/  SHF.R.S32.HI R3, RZ, 0x1f, R18 ;  /* 0x0000001fff037819 */ /* 0x000fc80000011412 */
[----:B------:R-:W-:-:S07]  /*0620*/  LEA.HI R3, R3, R18, RZ, 0x7 ;  /* 0x0000001203037211 */ /* 0x000fce00078f38ff */
[----:B-1----:R-:W-:Y:S05]  /*0630*/  @P1 BRA `(.L_x_7) ;  /* 0x0000000000581947 */ /* 0x002fea0003800000 */
[----:B------:R-:W1:Y:S01]  /*0640*/  S2UR UR5, SR_CgaCtaId ;  /* 0x00000000000579c3 */ /* 0x000e620000008800 */
[----:B------:R-:W-:Y:S01]  /*0650*/  UMOV UR4, 0x400 ;  /* 0x0000040000047882 */ /* 0x000fe20000000000 */
[----:B------:R-:W-:Y:S01]  /*0660*/  UMOV UR6, 0x20 ;  /* 0x0000002000067882 */ /* 0x000fe20000000000 */
[----:B------:R-:W-:Y:S01]  /*0670*/  UMOV UR7, 0x100 ;  /* 0x0000010000077882 */ /* 0x000fe20000000000 */
[----:B------:R-:W-:Y:S01]  /*0680*/  ELECT P1, URZ, PT ;  /* 0x00000000003f782f */ /* 0x000fe20003820000 */
[----:B-1----:R-:W-:Y:S02]  /*0690*/  ULEA UR8, UR5, UR4, 0x18 ;  /* 0x0000000405087291 */ /* 0x002fe4000f8ec03f */
[----:B------:R-:W-:-:S04]  /*06a0*/  UIADD3 UR4, -UR6, 0x100000, URZ ;  /* 0x0010000006047890 */ /* 0x000fc8000fffe13f */
[----:B------:R-:W-:Y:S02]  /*06b0*/  USHF.L.U32 UR5, UR4, 0xb, URZ ;  /* 0x0000000b04057899 */ /* 0x000fe4000800063f */
[----:B------:R-:W-:Y:S02]  /*06c0*/  USHF.L.U32 UR4, UR4, 0x1, URZ ;  /* 0x0000000104047899 */ /* 0x000fe4000800063f */
[----:B------:R-:W-:-:S04]  /*06d0*/  UIADD3 UR6, -UR7, 0x100000, URZ ;  /* 0x0010000007067890 */ /* 0x000fc8000fffe13f */
[----:B------:R-:W-:Y:S02]  /*06e0*/  USHF.L.U32 UR7, UR6, 0xb, URZ ;  /* 0x0000000b06077899 */ /* 0x000fe4000800063f */
[----:B------:R-:W-:Y:S01]  /*06f0*/  USHF.L.U32 UR6, UR6, 0x1, URZ ;  /* 0x0000000106067899 */ /* 0x000fe2000800063f */
[----:B------:R-:W1:Y:S03]  /*0700*/  FENCE.VIEW.ASYNC.S ;  /* 0x00000000000073c6 */ /* 0x000e660000000000 */
[----:B-1----:R1:W1:Y:S08]  /*0710*/  SYNCS.EXCH.64 URZ, [UR8+0x40], UR4 ;  /* 0x00004004083f75b2 */ /* 0x0022700008000100 */
[----:B------:R1:W1:Y:S01]  /*0720*/  SYNCS.EXCH.64 URZ, [UR8+0x60], UR6 ;  /* 0x00006006083f75b2 */ /* 0x0002620008000100 */
[----:B------:R1:W1:Y:S01]  /*0730*/  SYNCS.EXCH.64 URZ, [UR8+0x48], UR4 ;  /* 0x00004804083f75b2 */ /* 0x0002620008000100 */
[----:B------:R1:W1:Y:S01]  /*0740*/  SYNCS.EXCH.64 URZ, [UR8+0x68], UR6 ;  /* 0x00006806083f75b2 */ /* 0x0002620008000100 */
[----:B------:R1:W1:Y:S01]  /*0750*/  SYNCS.EXCH.64 URZ, [UR8+0x50], UR4 ;  /* 0x00005004083f75b2 */ /* 0x0002620008000100 */
[----:B------:R1:W1:Y:S01]  /*0760*/  SYNCS.EXCH.64 URZ, [UR8+0x70], UR6 ;  /* 0x00007006083f75b2 */ /* 0x0002620008000100 */
[----:B------:R1:W1:Y:S01]  /*0770*/  SYNCS.EXCH.64 URZ, [UR8+0x58], UR4 ;  /* 0x00005804083f75b2 */ /* 0x0002620008000100 */
[----:B------:R1:W1:Y:S01]  /*0780*/  SYNCS.EXCH.64 URZ, [UR8+0x78], UR6 ;  /* 0x00007806083f75b2 */ /* 0x0002620008000100 */
[----:B------:R-:W-:Y:S01]  /*0790*/  NOP ;  /* 0x0000000000007918 */ /* 0x000fe20000000000 */
.L_x_7:
[----:B------:R-:W-:Y:S01]  /*07a0*/  LOP3.LUT R3, R3, 0xffffff80, RZ, 0xc0, !PT ;  /* 0xffffff8003037812 */ /* 0x000fe200078ec0ff */
[----:B------:R-:W5:Y:S01]  /*07b0*/  S2R R6, SR_CTAID.Y ;  /* 0x0000000000067919 */ /* 0x000f620000002600 */
[----:B------:R-:W-:Y:S01]  /*07c0*/  SHF.R.S32.HI R11, RZ, 0x1f, R2 ;  /* 0x0000001fff0b7819 */ /* 0x000fe20000011402 */
[----:B-1----:R-:W-:Y:S01]  /*07d0*/  ULDC UR4, c[0x0][0x150] ;  /* 0x0000540000047ab9 */ /* 0x002fe20000000800 */
[----:B------:R-:W-:Y:S01]  /*07e0*/  I2FP.F32.U32 R13, UR9 ;  /* 0x00000009000d7c45 */ /* 0x000fe20008201000 */
[----:B------:R-:W-:Y:S01]  /*07f0*/  IMAD.IADD R10, R18, 0x1, -R3 ;  /* 0x00000001120a7824 */ /* 0x000fe200078e0a03 */
[----:B------:R1:W2:Y:S01]  /*0800*/  SHFL.IDX PT, R12, R8, RZ, 0x1f ;  /* 0x00001fff080c7589 */ /* 0x0002a200000e0000 */
[----:B------:R-:W-:Y:S01]  /*0810*/  LEA.HI R11, R11, R2, RZ, 0x2 ;  /* 0x000000020b0b7211 */ /* 0x000fe200078f10ff */
[----:B------:R-:W3:Y:S01]  /*0820*/  LDC R14, c[0x0][0x144] ;  /* 0x00005100ff0e7b82 */ /* 0x000ee20000000800 */
[----:B------:R-:W-:Y:S01]  /*0830*/  FMUL R13, R13, UR4 ;  /* 0x000000040d0d7c20 */ /* 0x000fe20008400000 */
[----:B------:R-:W-:-:S02]  /*0840*/  SHF.R.S32.HI R3, RZ, 0x1f, R10 ;  /* 0x0000001fff037819 */ /* 0x000fc4000001140a */
[----:B------:R-:W-:Y:S02]  /*0850*/  ELECT P1, URZ, PT ;  /* 0x00000000003f782f */ /* 0x000fe40003820000 */
[----:B------:R-:W-:Y:S01]  /*0860*/  LOP3.LUT R11, R11, 0x3ffffffc, RZ, 0xc0, !PT ;  /* 0x3ffffffc0b0b7812 */ /* 0x000fe200078ec0ff */
[----:B------:R-:W-:Y:S01]  /*0870*/  ULDC UR4, c[0x0][0x154] ;  /* 0x0000550000047ab9 */ /* 0x000fe20000000800 */
[----:B------:R-:W-:Y:S01]  /*0880*/  LEA.HI R3, R3, R10, RZ, 0x3 ;  /* 0x0000000a03037211 */ /* 0x000fe200078f18ff */
[----:B------:R-:W4:Y:S01]  /*0890*/  F2I.U32.TRUNC.NTZ R13, R13 ;  /* 0x0000000d000d7305 */ /* 0x000f22000020f000 */
[----:B------:R-:W-:Y:S01]  /*08a0*/  ISETP.NE.AND P4, PT, R0, RZ, PT ;  /* 0x000000ff0000720c */ /* 0x000fe20003f85270 */
[----:B------:R-:W-:Y:S01]  /*08b0*/  IMAD.IADD R11, R2, 0x1, -R11 ;  /* 0x00000001020b7824 */ /* 0x000fe200078e0a0b */
[--C-:B------:R-:W-:Y:S01]  /*08c0*/  SHF.R.S32.HI R9, RZ, 0x3, R3.reuse ;  /* 0x00000003ff097819 */ /* 0x100fe20000011403 */
[----:B------:R-:W-:Y:S01]  /*08d0*/  IMAD.MOV.U32 R152, RZ, RZ, 0x1 ;  /* 0x00000001ff987424 */ /* 0x000fe200078e00ff */
[----:B-1----:R-:W-:Y:S01]  /*08e0*/  SHF.R.S32.HI R8, RZ, 0x1f, R3 ;  /* 0x0000001fff087819 */ /* 0x002fe20000011403 */
[----:B------:R-:W-:Y:S01]  /*08f0*/  NOP ;  /* 0x0000000000007918 */ /* 0x000fe20000000000 */
[----:B------:R-:W-:-:S02]  /*0900*/  ISETP.EQ.OR P2, PT, R0, 0x3, !P4 ;  /* 0x000000030000780c */ /* 0x000fc40006742670 */
[----:B------:R-:W-:Y:S02]  /*0910*/  LEA.HI R8, R8, R9, RZ, 0x2 ;  /* 0x0000000908087211 */ /* 0x000fe400078f10ff */
[----:B------:R-:W-:Y:S02]  /*0920*/  ISETP.EQ.AND P2, PT, R7, RZ, P2 ;  /* 0x000000ff0700720c */ /* 0x000fe40001742270 */
[----:B------:R-:W-:Y:S02]  /*0930*/  LOP3.LUT R8, R8, 0xfffffffc, RZ, 0xc0, !PT ;  /* 0xfffffffc08087812 */ /* 0x000fe400078ec0ff */
[----:B--2---:R-:W-:Y:S01]  /*0940*/  ISETP.NE.OR P1, PT, R12, RZ, !P1 ;  /* 0x000000ff0c00720c */ /* 0x004fe20004f25670 */
[----:B----4-:R-:W-:Y:S01]  /*0950*/  IMAD.MOV R15, RZ, RZ, -R13 ;  /* 0x000000ffff0f7224 */ /* 0x010fe200078e0a0d */
[----:B------:R-:W-:Y:S01]  /*0960*/  SEL R22, RZ, 0x1, !P2 ;  /* 0x00000001ff167807 */ /* 0x000fe20005000000 */
[----:B------:R-:W-:Y:S01]  /*0970*/  IMAD.IADD R8, R9, 0x1, -R8 ;  /* 0x0000000109087824 */ /* 0x000fe200078e0a08 */
[----:B-----5:R-:W-:Y:S01]  /*0980*/  I2FP.F32.U32 R3, R6 ;  /* 0x0000000600037245 */ /* 0x020fe20000201000 */
[----:B------:R-:W1:Y:S02]  /*0990*/  LDC R9, c[0x0][0x148] ;  /* 0x00005200ff097b82 */ /* 0x000e640000000800 */
[----:B------:R-:W-:-:S02]  /*09a0*/  IMAD R8, R11, 0x4, R8 ;  /* 0x000000040b087824 */ /* 0x000fc400078e0208 */
[----:B------:R-:W-:Y:S01]  /*09b0*/  FMUL R12, R3, UR4 ;  /* 0x00000004030c7c20 */ /* 0x000fe20008400000 */
[----:B---3--:R-:W-:Y:S01]  /*09c0*/  IMAD R3, R14, R15, UR9 ;  /* 0x000000090e037e24 */ /* 0x008fe2000f8e020f */
[----:B------:R-:W-:Y:S01]  /*09d0*/  UMOV UR4, 0x20 ;  /* 0x0000002000047882 */ /* 0x000fe20000000000 */
[----:B------:R-:W-:Y:S01]  /*09e0*/  LEA.HI R2, R8, R8, RZ, 0x1 ;  /* 0x0000000808027211 */ /* 0x000fe200078f08ff */
[----:B------:R-:W-:Y:S01]  /*09f0*/  VOTEU.ALL UP0, P1 ;  /* 0x00000000003f7886 */ /* 0x000fe20000800000 */
[----:B------:R-:W2:Y:S01]  /*0a00*/  LDC R13, c[0x0][0x140] ;  /* 0x00005000ff0d7b82 */ /* 0x000ea20000000800 */
[----:B------:R-:W3:Y:S01]  /*0a10*/  F2I.U32.TRUNC.NTZ R12, R12 ;  /* 0x0000000c000c7305 */ /* 0x000ee2000020f000 */
[----:B------:R-:W-:Y:S01]  /*0a20*/  LOP3.LUT R11, R2, 0xfffffffe, RZ, 0xc0, !PT ;  /* 0xfffffffe020b7812 */ /* 0x000fe200078ec0ff */
[----:B------:R-:W-:Y:S01]  /*0a30*/  VOTEU.ALL UP1, P1 ;  /* 0x00000000003f7886 */ /* 0x000fe20000820000 */
[----:B------:R-:W-:Y:S01]  /*0a40*/  SHF.L.U32 R153, R8, 0x2, RZ ;  /* 0x0000000208997819 */ /* 0x000fe200000006ff */
[----:B------:R-:W-:Y:S01]  /*0a50*/  @!UP0 UMOV UR6, 0x400 ;  /* 0x0000040000068882 */ /* 0x000fe20000000000 */
[----:B------:R-:W-:-:S04]  /*0a60*/  @!UP0 UIADD3 UR4, -UR4, 0x100000, URZ ;  /* 0x0010000004048890 */ /* 0x000fc8000fffe13f */
[----:B------:R-:W-:Y:S02]  /*0a70*/  @!UP0 USHF.L.U32 UR5, UR4, 0xb, URZ ;  /* 0x0000000b04058899 */ /* 0x000fe4000800063f */
[----:B------:R-:W-:Y:S01]  /*0a80*/  @!UP0 USHF.L.U32 UR4, UR4, 0x1, URZ ;  /* 0x0000000104048899 */ /* 0x000fe2000800063f */
[C---:B------:R-:W-:Y:S01]  /*0a90*/  IMAD.IADD R2, R8.reuse, 0x1, -R11 ;  /* 0x0000000108027824 */ /* 0x040fe200078e0a0b */
[----:B------:R-:W4:Y:S01]  /*0aa0*/  @!UP0 S2UR UR7, SR_CgaCtaId ;  /* 0x00000000000789c3 */ /* 0x000f220000008800 */
[----:B------:R-:W-:Y:S01]  /*0ab0*/  LOP3.LUT R153, R8, 0xc, R153, 0x78, !PT ;  /* 0x0000000c08997812 */ /* 0x000fe200078e7899 */
[----:B------:R-:W-:Y:S02]  /*0ac0*/  VIADD R8, R7, 0xffffffff ;  /* 0xffffffff07087836 */ /* 0x000fe40000000000 */
[----:B------:R-:W-:Y:S01]  /*0ad0*/  ISETP.NE.AND P5, PT, R2, R3, PT ;  /* 0x000000030200720c */ /* 0x000fe20003fa5270 */
[----:B---3--:R-:W-:-:S04]  /*0ae0*/  IMAD.MOV R24, RZ, RZ, -R12 ;  /* 0x000000ffff187224 */ /* 0x008fc800078e0a0c */
[----:B-1----:R-:W-:Y:S01]  /*0af0*/  IMAD R11, R9, R24, R6 ;  /* 0x00000018090b7224 */ /* 0x002fe200078e0206 */
[----:B--2---:R-:W-:-:S07]  /*0b00*/  ISETP.EQ.U32.AND P2, PT, R13, 0x1, PT ;  /* 0x000000010d00780c */ /* 0x004fce0003f42070 */
[----:B------:R-:W-:-:S04]  /*0b10*/  @P5 LEA.HI R2, R153, R153, RZ, 0x1 ;  /* 0x0000009999025211 */ /* 0x000fc800078f08ff */
[----:B------:R-:W-:Y:S01]  /*0b20*/  @P5 SHF.R.S32.HI R2, RZ, 0x1, R2 ;  /* 0x00000001ff025819 */ /* 0x000fe20000011402 */
[----:B----4-:R-:W-:-:S03]  /*0b30*/  @!UP0 ULEA UR6, UR7, UR6, 0x18 ;  /* 0x0000000607068291 */ /* 0x010fc6000f8ec03f */
[----:B------:R-:W-:Y:S01]  /*0b40*/  @P5 ISETP.NE.AND P6, PT, R2, R11, PT ;  /* 0x0000000b0200520c */ /* 0x000fe20003fc5270 */
[----:B------:R-:W-:Y:S01]  /*0b50*/  VOTEU.ALL UP0, P1 ;  /* 0x00000000003f7886 */ /* 0x000fe20000800000 */
[----:B------:R-:W-:Y:S02]  /*0b60*/  LOP3.LUT P1, RZ, R10, 0x7, RZ, 0xc0, !PT ;  /* 0x000000070aff7812 */ /* 0x000fe4000782c0ff */
[----:B------:R-:W-:Y:S02]  /*0b70*/  @P5 SEL R152, RZ, 0x1, P6 ;  /* 0x00000001ff985807 */ /* 0x000fe40003000000 */
[----:B------:R-:W-:Y:S02]  /*0b80*/  ISETP.NE.AND P5, PT, R7, RZ, PT ;  /* 0x000000ff0700720c */ /* 0x000fe40003fa5270 */
[----:B------:R-:W-:Y:S02]  /*0b90*/  ISETP.LT.U32.AND P1, PT, R153, 0x2, !P1 ;  /* 0x000000029900780c */ /* 0x000fe40004f21070 */
[----:B------:R-:W-:Y:S01]  /*0ba0*/  ISETP.EQ.AND P6, PT, R0, 0x2, !P5 ;  /* 0x000000020000780c */ /* 0x000fe20006fc2270 */
[----:B------:R-:W1:Y:S02]  /*0bb0*/  FENCE.VIEW.ASYNC.S ;  /* 0x00000000000073c6 */ /* 0x000e640000000000 */
[----:B-1----:R1:W2:Y:S01]  /*0bc0*/  @!UP0 SYNCS.EXCH.64 URZ, [UR6+0x80], UR4 ;  /* 0x00008004063f85b2 */ /* 0x0022a20008000100 */
[----:B------:R-:W-:-:S02]  /*0bd0*/  SEL R11, RZ, 0x1, !P1 ;  /* 0x00000001ff0b7807 */ /* 0x000fc40004800000 */
[----:B------:R-:W-:Y:S02]  /*0be0*/  ISETP.GE.U32.AND P1, PT, R8, 0x2, PT ;  /* 0x000000020800780c */ /* 0x000fe40003f26070 */
[----:B------:R-:W-:Y:S02]  /*0bf0*/  SEL R19, RZ, 0x1, !P6 ;  /* 0x00000001ff137807 */ /* 0x000fe40007000000 */
[----:B------:R-:W-:Y:S02]  /*0c00*/  LOP3.LUT R152, R152, R11, RZ, 0xc0, !PT ;  /* 0x0000000b98987212 */ /* 0x000fe400078ec0ff */
[----:B------:R-:W-:Y:S02]  /*0c10*/  SEL R19, R19, 0x2, P1 ;  /* 0x0000000213137807 */ /* 0x000fe40000800000 */
[----:B------:R-:W-:Y:S01]  /*0c20*/  SEL R22, R22, 0x2, P1 ;  /* 0x0000000216167807 */ /* 0x000fe20000800000 */
[----:B------:R1:W3:Y:S01]  /*0c30*/  @!UP1 SYNCS.EXCH.64 URZ, [UR6+0x88], UR4 ;  /* 0x00008804063f95b2 */ /* 0x0002e20008000100 */
[----:B------:R-:W-:Y:S01]  /*0c40*/  NOP ;  /* 0x0000000000007918 */ /* 0x000fe20000000000 */
[----:B------:R-:W-:Y:S05]  /*0c50*/  @!P2 BRA `(.L_x_8) ;  /* 0x000000000008a947 */ /* 0x000fea0003800000 */
[----:B--23--:R-:W-:Y:S01]  /*0c60*/  UCGABAR_ARV ;  /* 0x00000000000079c7 */ /* 0x00cfe20008000000 */
[----:B------:R-:W-:Y:S05]  /*0c70*/  BRA `(.L_x_9) ;  /* 0x0000000000047947 */ /* 0x000fea0003800000 */
.L_x_8:
[----:B--23--:R-:W-:Y:S01]  /*0c80*/  NOP ;  /* 0x0000000000007918 */ /* 0x00cfe20000000000 */
.L_x_9:
[----:B------:R-:W2:Y:S01]  /*0c90*/  LDC R2, c[0x0][0x904] ;  /* 0x00024100ff027b82 */ /* 0x000ea20000000800 */
[----:B------:R-:W-:Y:S02]  /*0ca0*/  IMAD.U32 R10, RZ, RZ, UR9 ;  /* 0x00000009ff0a7e24 */ /* 0x000fe4000f8e00ff */
[----:B------:R-:W-:Y:S01]  /*0cb0*/  IMAD.MOV.U32 R11, RZ, RZ, RZ ;  /* 0x000000ffff0b7224 */ /* 0x000fe200078e00ff */
[----:B--2---:R-:W-:-:S04]  /*0cc0*/  ISETP.NE.AND P1, PT, R2, 0x1, PT ;  /* 0x000000010200780c */ /* 0x004fc80003f25270 */
[----:B------:R-:W-:-:S09]  /*0cd0*/  P2R R7, PR, RZ, 0x2 ;  /* 0x00000002ff077803 */ /* 0x000fd20000000000 */
[----:B------:R-:W2:Y:S01]  /*0ce0*/  @P1 LDC R17, c[0x0][0x10] ;  /* 0x00000400ff111b82 */ /* 0x000ea20000000800 */
[----:B------:R-:W-:Y:S02]  /*0cf0*/  @P1 IMAD.MOV.U32 R7, RZ, RZ, RZ ;  /* 0x000000ffff071224 */ /* 0x000fe400078e00ff */
[----:B------:R-:W-:-:S05]  /*0d00*/  @P1 IMAD.MOV.U32 R15, RZ, RZ, RZ ;  /* 0x000000ffff0f1224 */ /* 0x000fca00078e00ff */
[----:B------:R-:W3:Y:S01]  /*0d10*/  @!P1 LDC R13, c[0x0][0xc] ;  /* 0x00000300ff0d9b82 */ /* 0x000ee20000000800 */
[----:B-1----:R-:W-:Y:S01]  /*0d20*/  ULDC UR4, c[0x0][0xc] ;  /* 0x0000030000047ab9 */ /* 0x002fe20000000800 */
[----:B------:R-:W-:Y:S01]  /*0d30*/  ULDC UR5, c[0x0][0x10] ;  /* 0x0000040000057ab9 */ /* 0x000fe20000000800 */
[----:B------:R-:W-:Y:S01]  /*0d40*/  ULDC UR6, c[0x0][0x14] ;  /* 0x0000050000067ab9 */ /* 0x000fe20000000800 */
[----:B------:R-:W-:-:S04]  /*0d50*/  UIMAD.WIDE.U32 UR4, UR4, UR5, URZ ;  /* 0x00000005040472a5 */ /* 0x000fc8000f8e003f */
[----:B------:R-:W-:Y:S02]  /*0d60*/  UIMAD.WIDE.U32 UR46, UR4, UR6, URZ ;  /* 0x00000006042e72a5 */ /* 0x000fe4000f8e003f */
[----:B------:R-:W-:-:S04]  /*0d70*/  UIMAD UR38, UR5, UR6, URZ ;  /* 0x00000006052672a4 */ /* 0x000fc8000f8e023f */
[----:B------:R-:W-:Y:S01]  /*0d80*/  UIADD3 UR38, UR47, UR38, URZ ;  /* 0x000000262f267290 */ /* 0x000fe2000fffe03f */
[----:B--2---:R-:W-:-:S04]  /*0d90*/  @P1 IMAD.WIDE.U32 R16, R17, UR9, R6 ;  /* 0x0000000911101c25 */ /* 0x004fc8000f8e0006 */
[----:B------:R-:W-:Y:S02]  /*0da0*/  @P1 IMAD.IADD R17, R17, 0x1, R15 ;  /* 0x0000000111111824 */ /* 0x000fe400078e020f */
[----:B---3--:R-:W-:-:S04]  /*0db0*/  @!P1 IMAD.WIDE.U32 R10, R6, R13, R10 ;  /* 0x0000000d060a9225 */ /* 0x008fc800078e000a */
[----:B------:R-:W-:Y:S02]  /*0dc0*/  @!P1 IMAD.MOV.U32 R16, RZ, RZ, R10 ;  /* 0x000000ffff109224 */ /* 0x000fe400078e000a */
[----:B------:R-:W-:Y:S01]  /*0dd0*/  @!P1 IMAD.MOV.U32 R17, RZ, RZ, R11 ;  /* 0x000000ffff119224 */ /* 0x000fe200078e000b */
[----:B------:R-:W-:Y:S06]  /*0de0*/  @!P2 BRA `(.L_x_10) ;  /* 0x00000000000ca947 */ /* 0x000fec0003800000 */
[----:B------:R-:W-:Y:S01]  /*0df0*/  UCGABAR_WAIT ;  /* 0x0000000000007dc7 */ /* 0x000fe20008000000 */
[----:B------:R-:W-:Y:S01]  /*0e00*/  CCTL.IVALL ;  /* 0x00000000ff00798f */ /* 0x000fe20002000000 */
[----:B------:R-:W-:Y:S05]  /*0e10*/  BRA `(.L_x_11) ;  /* 0x0000000000047947 */ /* 0x000fea0003800000 */
.L_x_10:
[----:B------:R-:W-:Y:S06]  /*0e20*/  BAR.SYNC.DEFER_BLOCKING 0x0 ;  /* 0x0000000000007b1d */ /* 0x000fec0000010000 */
.L_x_11:
[----:B------:R-:W1:Y:S01]  /*0e30*/  S2UR UR37, SR_CgaCtaId ;  /* 0x00000000002579c3 */ /* 0x000e620000008800 */
[----:B------:R-:W-:Y:S04]  /*0e40*/  BSSY B6, `(.L_x_12) ;  /* 0x00008ce000067945 */ /* 0x000fe80003800000 */
[----:B------:R-:W-:Y:S05]  /*0e50*/  @!P5 BRA `(.L_x_13) ;  /* 0x0000005c00ccd947 */ /* 0x000fea0003800000 */
[----:B------:R-:W-:-:S13]  /*0e60*/  ISETP.GT.U32.AND P0, PT, R8, 0x1, PT ;  /* 0x000000010800780c */ /* 0x000fda0003f04070 */
[----:B------:R-:W-:Y:S05]  /*0e70*/  @P0 BRA `(.L_x_14) ;  /* 0x0000008c00280947 */ /* 0x000fea0003800000 */
[----:B------:R-:W-:Y:S01]  /*0e80*/  ULDC.64 UR4, c[0x0][0x8f8] ;  /* 0x00023e0000047ab9 */ /* 0x000fe20000000a00 */
[----:B------:R-:W-:Y:S01]  /*0e90*/  UMOV UR55, 0xffffffff ;  /* 0xffffffff00377882 */ /* 0x000fe20000000000 */
[----:B------:R-:W-:Y:S01]  /*0ea0*/  ISETP.GE.U32.AND P0, PT, R16, UR4, PT ;  /* 0x0000000410007c0c */ /* 0x000fe2000bf06070 */
[----:B------:R-:W-:Y:S01]  /*0eb0*/  IMAD.MOV.U32 R158, RZ, RZ, -0x1 ;  /* 0xffffffffff9e7424 */ /* 0x000fe200078e00ff */
[----:B------:R-:W-:Y:S02]  /*0ec0*/  PRMT R154, RZ, 0x7610, R154 ;  /* 0x00007610ff9a7816 */ /* 0x000fe4000000009a */
[----:B------:R-:W-:Y:S02]  /*0ed0*/  ISETP.GE.U32.AND.EX P0, PT, R17, UR5, PT, P0 ;  /* 0x0000000511007c0c */ /* 0x000fe4000bf06100 */
[----:B------:R-:W-:Y:S02]  /*0ee0*/  MOV R23, 0xffffffff ;  /* 0xffffffff00177802 */ /* 0x000fe40000000f00 */
[----:B------:R-:W-:-:S09]  /*0ef0*/  PRMT R0, RZ, 0x7610, R0 ;  /* 0x00007610ff007816 */ /* 0x000fd20000000000 */
[----:B------:R-:W-:Y:S05]  /*0f00*/  @P0 BRA `(.L_x_15) ;  /* 0x00000004002c0947 */ /* 0x000fea0003800000 */
[----:B------:R-:W2:Y:S01]  /*0f10*/  LDC.64 R20, c[0x0][0x8d0] ;  /* 0x00023400ff147b82 */ /* 0x000ea20000000a00 */
[----:B------:R-:W-:Y:S02]  /*0f20*/  IMAD.MOV.U32 R4, RZ, RZ, R16 ;  /* 0x000000ffff047224 */ /* 0x000fe400078e0010 */
[----:B------:R-:W-:-:S05]  /*0f30*/  IMAD.MOV.U32 R5, RZ, RZ, R17 ;  /* 0x000000ffff057224 */ /* 0x000fca00078e0011 */
[----:B------:R-:W3:Y:S08]  /*0f40*/  LDC R0, c[0x0][0x8d8] ;  /* 0x00023600ff007b82 */ /* 0x000ef00000000800 */
[----:B------:R-:W4:Y:S01]  /*0f50*/  LDC.64 R26, c[0x0][0x8c8] ;  /* 0x00023200ff1a7b82 */ /* 0x000f220000000a00 */
[----:B--2---:R-:W-:-:S04]  /*0f60*/  ISETP.NE.U32.AND P0, PT, R20, RZ, PT ;  /* 0x000000ff1400720c */ /* 0x004fc80003f05070 */
[----:B------:R-:W-:-:S13]  /*0f70*/  ISETP.NE.AND.EX P0, PT, R21, RZ, PT, P0 ;  /* 0x000000ff1500720c */ /* 0x000fda0003f05300 */
[----:B---34-:R-:W-:Y:S05]  /*0f80*/  @!P0 BRA `(.L_x_16) ;  /* 0x0000000000288947 */ /* 0x018fea0003800000 */
[----:B------:R-:W2:Y:S02]  /*0f90*/  LDC R13, c[0x0][0x8dc] ;  /* 0x00023700ff0d7b82 */ /* 0x000ea40000000800 */
[----:B--2---:R-:W-:-:S05]  /*0fa0*/  IADD3 R13, P0, R16, R13, RZ ;  /* 0x0000000d100d7210 */ /* 0x004fca0007f1e0ff */
[----:B------:R-:W-:-:S04]  /*0fb0*/  IMAD.X R15, RZ, RZ, R17, P0 ;  /* 0x000000ffff0f7224 */ /* 0x000fc800000e0611 */
[----:B------:R-:W-:-:S04]  /*0fc0*/  IMAD.WIDE.U32 R4, R15, R20, RZ ;  /* 0x000000140f047225 */ /* 0x000fc800078e00ff */
[----:B------:R-:W-:-:S04]  /*0fd0*/  IMAD.WIDE.U32 R10, P0, R13, R21, R4 ;  /* 0x000000150d0a7225 */ /* 0x000fc80007800004 */
[----:B------:R-:W-:-:S04]  /*0fe0*/  IMAD.WIDE.U32 R4, R13, R20, RZ ;  /* 0x000000140d047225 */ /* 0x000fc800078e00ff */
[----:B------:R-:W-:Y:S01]  /*0ff0*/  IMAD.X R13, RZ, RZ, RZ, P0 ;  /* 0x000000ffff0d7224 */ /* 0x000fe200000e06ff */
[----:B------:R-:W-:Y:S01]  /*1000*/  IADD3 RZ, P0, R5, R10, RZ ;  /* 0x0000000a05ff7210 */ /* 0x000fe20007f1e0ff */
[----:B------:R-:W-:-:S04]  /*1010*/  IMAD.MOV.U32 R12, RZ, RZ, R11 ;  /* 0x000000ffff0c7224 */ /* 0x000fc800078e000b */
[----:B------:R-:W-:-:S08]  /*1020*/  IMAD.WIDE.U32.X R4, R15, R21, R12, P0 ;  /* 0x000000150f047225 */ /* 0x000fd000000e040c */
.L_x_16:
[----:B------:R-:W2:Y:S01]  /*1030*/  LDC.64 R28, c[0x0][0x8e8] ;  /* 0x00023a00ff1c7b82 */ /* 0x000ea20000000a00 */
[-CC-:B------:R-:W-:Y:S01]  /*1040*/  SHF.R.U64 R25, R4, R0.reuse, R5.reuse ;  /* 0x0000000004197219 */ /* 0x180fe20000001205 */
[----:B------:R-:W-:Y:S01]  /*1050*/  IMAD.MOV.U32 R30, RZ, RZ, 0x1 ;  /* 0x00000001ff1e7424 */ /* 0x000fe200078e00ff */
[----:B------:R-:W-:Y:S02]  /*1060*/  SHF.R.U32.HI R0, RZ, R0, R5 ;  /* 0x00000000ff007219 */ /* 0x000fe40000011605 */
[----:B------:R-:W-:-:S03]  /*1070*/  IADD3 R7, P0, RZ, -R25, RZ ;  /* 0x80000019ff077210 */ /* 0x000fc60007f1e0ff */
[----:B------:R-:W3:Y:S02]  /*1080*/  LDC R8, c[0x0][0x8c0] ;  /* 0x00023000ff087b82 */ /* 0x000ee40000000800 */
[----:B------:R-:W-:-:S04]  /*1090*/  IMAD.X R5, RZ, RZ, ~R0, P0 ;  /* 0x000000ffff057224 */ /* 0x000fc800000e0e00 */
[-C--:B------:R-:W-:Y:S02]  /*10a0*/  IMAD R0, R5, R26.reuse, RZ ;  /* 0x0000001a05007224 */ /* 0x080fe400078e02ff */
[----:B------:R-:W4:Y:S01]  /*10b0*/  LDC R11, c[0x0][0x8b0] ;  /* 0x00022c00ff0b7b82 */ /* 0x000f220000000800 */
[----:B------:R-:W-:-:S04]  /*10c0*/  IMAD.WIDE.U32 R4, R7, R26, R16 ;  /* 0x0000001a07047225 */ /* 0x000fc800078e0010 */
[----:B------:R-:W-:Y:S02]  /*10d0*/  IMAD R7, R7, R27, R0 ;  /* 0x0000001b07077224 */ /* 0x000fe400078e0200 */
[----:B------:R-:W-:Y:S01]  /*10e0*/  IMAD.MOV.U32 R0, RZ, RZ, -0x1 ;  /* 0xffffffffff007424 */ /* 0x000fe200078e00ff */
[----:B------:R-:W5:Y:S01]  /*10f0*/  LDC R21, c[0x0][0x900] ;  /* 0x00024000ff157b82 */ /* 0x000f620000000800 */
[----:B------:R-:W-:Y:S01]  /*1100*/  IMAD.IADD R5, R5, 0x1, R7 ;  /* 0x0000000105057824 */ /* 0x000fe200078e0207 */
[----:B--2---:R-:W-:Y:S01]  /*1110*/  ISETP.NE.U32.AND P0, PT, R28, RZ, PT ;  /* 0x000000ff1c00720c */ /* 0x004fe20003f05070 */
[----:B------:R-:W-:-:S03]  /*1120*/  IMAD R26, R9, R24, R6 ;  /* 0x00000018091a7224 */ /* 0x000fc600078e0206 */
[----:B------:R-:W-:Y:S02]  /*1130*/  ISETP.NE.AND.EX P0, PT, R29, RZ, PT, P0 ;  /* 0x000000ff1d00720c */ /* 0x000fe40003f05300 */
[----:B------:R-:W2:Y:S01]  /*1140*/  LDC R15, c[0x0][0x8a8] ;  /* 0x00022a00ff0f7b82 */ /* 0x000ea20000000800 */
[-CC-:B---3--:R-:W-:Y:S02]  /*1150*/  SHF.R.U64 R13, R4, R8.reuse, R5.reuse ;  /* 0x00000008040d7219 */ /* 0x188fe40000001205 */
[----:B------:R-:W-:-:S05]  /*1160*/  SHF.R.U32.HI R4, RZ, R8, R5 ;  /* 0x00000008ff047219 */ /* 0x000fca0000011605 */
[----:B------:R-:W3:Y:S01]  /*1170*/  LDC R12, c[0x0][0x8f0] ;  /* 0x00023c00ff0c7b82 */ /* 0x000ee20000000800 */
[-CC-:B----4-:R-:W-:Y:S02]  /*1180*/  SHF.R.U64 R23, R13, R11.reuse, R4.reuse ;  /* 0x0000000b0d177219 */ /* 0x190fe40000001204 */
[----:B------:R-:W-:-:S05]  /*1190*/  SHF.R.U32.HI R4, RZ, R11, R4 ;  /* 0x0000000bff047219 */ /* 0x000fca0000011604 */
[----:B------:R-:W4:Y:S01]  /*11a0*/  LDC R14, c[0x0][0x8e0] ;  /* 0x00023800ff0e7b82 */ /* 0x000f220000000800 */
[-C--:B-----5:R-:W-:Y:S02]  /*11b0*/  SHF.L.U32 R0, R0, R21.reuse, RZ ;  /* 0x0000001500007219 */ /* 0x0a0fe400000006ff */
[-CC-:B------:R-:W-:Y:S02]  /*11c0*/  SHF.R.U64 R24, R23, R21.reuse, R4.reuse ;  /* 0x0000001517187219 */ /* 0x180fe40000001204 */
[----:B------:R-:W-:Y:S02]  /*11d0*/  SHF.R.U32.HI R5, RZ, R21, R4 ;  /* 0x00000015ff057219 */ /* 0x000fe40000011604 */
[----:B------:R-:W-:Y:S01]  /*11e0*/  LOP3.LUT R10, RZ, R0, RZ, 0x33, !PT ;  /* 0x00000000ff0a7212 */ /* 0x000fe200078e33ff */
[----:B------:R-:W1:Y:S01]  /*11f0*/  LDC R20, c[0x0][0x8b8] ;  /* 0x00022e00ff147b82 */ /* 0x000e620000000800 */
[----:B------:R-:W-:Y:S01]  /*1200*/  MOV R4, R24 ;  /* 0x0000001800047202 */ /* 0x000fe20000000f00 */
[----:B------:R-:W-:Y:S06]  /*1210*/  @!P0 BRA `(.L_x_17) ;  /* 0x0000000000288947 */ /* 0x000fec0003800000 */
[----:B------:R-:W5:Y:S02]  /*1220*/  LDC R9, c[0x0][0x8f4] ;  /* 0x00023d00ff097b82 */ /* 0x000f640000000800 */
[----:B-----5:R-:W-:-:S05]  /*1230*/  IADD3 R9, P0, R24, R9, RZ ;  /* 0x0000000918097210 */ /* 0x020fca0007f1e0ff */
        /* <DEDUP_REMOVED lines=8> */
.L_x_17:
[----:B---3--:R-:W-:Y:S01]  /*12c0*/  SHF.R.U64 R4, R4, R12, R5 ;  /* 0x0000000c04047219 */ /* 0x008fe20000001205 */
[----:B--2---:R-:W-:Y:S01]  /*12d0*/  VIADD R6, R15, 0xffffffff ;  /* 0xffffffff0f067836 */ /* 0x004fe20000000000 */
[----:B------:R-:W-:Y:S02]  /*12e0*/  SHF.L.U32 R0, R30, R21, RZ ;  /* 0x000000151e007219 */ /* 0x000fe400000006ff */
[----:B------:R-:W-:Y:S01]  /*12f0*/  LOP3.LUT R5, R23, R10, RZ, 0xc0, !PT ;  /* 0x0000000a17057212 */ /* 0x000fe200078ec0ff */
[----:B------:R-:W-:Y:S01]  /*1300*/  IMAD.MOV R7, RZ, RZ, -R4 ;  /* 0x000000ffff077224 */ /* 0x000fe200078e0a04 */
[----:B------:R-:W-:Y:S02]  /*1310*/  SEL R3, R3, R26, !P1 ;  /* 0x0000001a03037207 */ /* 0x000fe40004800000 */
[----:B------:R-:W-:Y:S01]  /*1320*/  LOP3.LUT R6, R13, R6, RZ, 0xc0, !PT ;  /* 0x000000060d067212 */ /* 0x000fe200078ec0ff */
[----:B------:R-:W-:Y:S01]  /*1330*/  IMAD R4, R0, R4, R5 ;  /* 0x0000000400047224 */ /* 0x000fe200078e0205 */
[----:B------:R-:W-:Y:S01]  /*1340*/  R2UR UR55, R25 ;  /* 0x00000000193772ca */ /* 0x000fe200000e0000 */
[----:B----4-:R-:W-:-:S02]  /*1350*/  IMAD R0, R7, R14, R24 ;  /* 0x0000000e07007224 */ /* 0x010fc400078e0218 */
[----:B-1----:R-:W-:Y:S02]  /*1360*/  IMAD R3, R4, R20, R3 ;  /* 0x0000001404037224 */ /* 0x002fe400078e0203 */
[----:B------:R-:W-:Y:S02]  /*1370*/  IMAD R0, R0, R15, R6 ;  /* 0x0000000f00007224 */ /* 0x000fe400078e0206 */
[----:B------:R-:W-:-:S03]  /*1380*/  IMAD.MOV.U32 R4, RZ, RZ, 0x1 ;  /* 0x00000001ff047424 */ /* 0x000fc600078e00ff */
[----:B------:R-:W-:Y:S02]  /*1390*/  SEL R158, R0, R3, !P1 ;  /* 0x00000003009e7207 */ /* 0x000fe40004800000 */
[----:B------:R-:W-:Y:S02]  /*13a0*/  SEL R23, R3, R0, !P1 ;  /* 0x0000000003177207 */ /* 0x000fe40004800000 */
[----:B------:R-:W-:-:S07]  /*13b0*/  PRMT R0, R4, 0x7610, R0 ;  /* 0x0000761004007816 */ /* 0x000fce0000000000 */
.L_x_15:
[----:B------:R-:W-:-:S08]  /*13c0*/  NOP ;  /* 0x0000000000007918 */ /* 0x000fd00000000000 */
[----:B------:R-:W2:Y:S02]  /*13d0*/  USETMAXREG.TRY_ALLOC.CTAPOOL UP0, 0xe8 ;  /* 0x000000e8000079c8 */ /* 0x000ea40008000600 */
[----:B--2---:R-:W-:-:S13]  /*13e0*/  PLOP3.LUT P0, PT, PT, PT, UP0, 0x80, 0x0 ;  /* 0x000000000000781c */ /* 0x004fda0003f0f008 */
[----:B------:R-:W-:Y:S05]  /*13f0*/  @!P0 BRA `(.L_x_15) ;  /* 0xfffffffc00f08947 */ /* 0x000fea000383ffff */
[----:B------:R-:W-:Y:S02]  /*1400*/  ULDC.64 UR4, c[0x0][0x590] ;  /* 0x0001640000047ab9 */ /* 0x000fe40000000a00 */
[----:B------:R-:W-:Y:S02]  /*1410*/  IMAD.U32 R163, RZ, RZ, UR4 ;  /* 0x00000004ffa37e24 */ /* 0x000fe4000f8e00ff */
[----:B------:R-:W-:-:S03]  /*1420*/  IMAD.U32 R165, RZ, RZ, UR5 ;  /* 0x00000005ffa57e24 */ /* 0x000fc6000f8e00ff */
[----:B------:R-:W-:-:S04]  /*1430*/  ISETP.NE.U32.AND P1, PT, R163, RZ, PT ;  /* 0x000000ffa300720c */ /* 0x000fc80003f25070 */
[----:B------:R-:W-:-:S13]  /*1440*/  ISETP.NE.AND.EX P0, PT, R165, RZ, PT, P1 ;  /* 0x000000ffa500720c */ /* 0x000fda0003f05310 */
[----:B------:R-:W-:Y:S05]  /*1450*/  @P0 BRA `(.L_x_18) ;  /* 0x00000000002c0947 */ /* 0x000fea0003800000 */
[----:B------:R-:W-:Y:S02]  /*1460*/  ULDC.64 UR4, c[0x0][0x588] ;  /* 0x0001620000047ab9 */ /* 0x000fe40000000a00 */
[----:B------:R-:W-:-:S04]  /*1470*/  ISETP.NE.U32.AND P0, PT, RZ, UR4, PT ;  /* 0x00000004ff007c0c */ /* 0x000fc8000bf05070 */
[----:B------:R-:W-:-:S13]  /*1480*/  ISETP.NE.AND.EX P0, PT, RZ, UR5, PT, P0 ;  /* 0x00000005ff007c0c */ /* 0x000fda000bf05300 */
[----:B------:R-:W-:Y:S05]  /*1490*/  @!P0 BRA `(.L_x_19) ;  /* 0x0000000000108947 */ /* 0x000fea0003800000 */
[----:B------:R-:W2:Y:S02]  /*14a0*/  LDC.64 R4, c[0x0][0x588] ;  /* 0x00016200ff047b82 */ /* 0x000ea40000000a00 */
[----:B--2---:R2:W5:Y:S01]  /*14b0*/  LDG.E R155, desc[UR48][R4.64] ;  /* 0x00000030049b7981 */ /* 0x004562000c1e1900 */
[----:B------:R-:W-:Y:S01]  /*14c0*/  IMAD.MOV.U32 R154, RZ, RZ, 0x1 ;  /* 0x00000001ff9a7424 */ /* 0x000fe200078e00ff */
[----:B------:R-:W-:Y:S06]  /*14d0*/  BRA `(.L_x_18) ;  /* 0x00000000000c7947 */ /* 0x000fec0003800000 */
.L_x_19:
[----:B------:R-:W-:Y:S01]  /*14e0*/  ULDC UR4, c[0x0][0x580] ;  /* 0x0001600000047ab9 */ /* 0x000fe20000000800 */
[----:B------:R-:W-:Y:S01]  /*14f0*/  IMAD.MOV.U32 R154, RZ, RZ, 0x1 ;  /* 0x00000001ff9a7424 */ /* 0x000fe200078e00ff */
[----:B------:R-:W-:-:S07]  /*1500*/  MOV R155, UR4 ;  /* 0x00000004009b7c02 */ /* 0x000fce0008000f00 */
.L_x_18:
[----:B------:R-:W-:Y:S02]  /*1510*/  ULDC.64 UR4, c[0x0][0x5b0] ;  /* 0x00016c0000047ab9 */ /* 0x000fe40000000a00 */
[----:B------:R-:W-:-:S04]  /*1520*/  ISETP.NE.U32.AND P0, PT, RZ, UR4, PT ;  /* 0x00000004ff007c0c */ /* 0x000fc8000bf05070 */
[----:B------:R-:W-:-:S13]  /*1530*/  ISETP.NE.AND.EX P0, PT, RZ, UR5, PT, P0 ;  /* 0x00000005ff007c0c */ /* 0x000fda000bf05300 */
[----:B------:R-:W-:Y:S05]  /*1540*/  @P0 BRA `(.L_x_20) ;  /* 0x0000000000240947 */ /* 0x000fea0003800000 */
[----:B------:R-:W-:Y:S02]  /*1550*/  ULDC.64 UR4, c[0x0][0x5a8] ;  /* 0x00016a0000047ab9 */ /* 0x000fe40000000a00 */
[----:B------:R-:W-:-:S04]  /*1560*/  ISETP.NE.U32.AND P0, PT, RZ, UR4, PT ;  /* 0x00000004ff007c0c */ /* 0x000fc8000bf05070 */
[----:B------:R-:W-:-:S13]  /*1570*/  ISETP.NE.AND.EX P0, PT, RZ, UR5, PT, P0 ;  /* 0x00000005ff007c0c */ /* 0x000fda000bf05300 */
[----:B------:R-:W-:Y:S05]  /*1580*/  @!P0 BRA `(.L_x_21) ;  /* 0x00000000000c8947 */ /* 0x000fea0003800000 */
[----:B------:R-:W3:Y:S02]  /*1590*/  LDC.64 R156, c[0x0][0x5a8] ;  /* 0x00016a00ff9c7b82 */ /* 0x000ee40000000a00 */
[----:B---3--:R3:W5:Y:S01]  /*15a0*/  LDG.E R156, desc[UR48][R156.64] ;  /* 0x000000309c9c7981 */ /* 0x008762000c1e1900 */
[----:B------:R-:W-:Y:S05]  /*15b0*/  BRA `(.L_x_20) ;  /* 0x0000000000087947 */ /* 0x000fea0003800000 */
.L_x_21:
[----:B------:R-:W-:Y:S02]  /*15c0*/  ULDC UR4, c[0x0][0x5a0] ;  /* 0x0001680000047ab9 */ /* 0x000fe40000000800 */
[----:B------:R-:W-:-:S07]  /*15d0*/  IMAD.U32 R156, RZ, RZ, UR4 ;  /* 0x00000004ff9c7e24 */ /* 0x000fce000f8e00ff */
.L_x_20:
[----:B------:R-:W-:Y:S01]  /*15e0*/  LOP3.LUT P2, RZ, R0, 0xff, RZ, 0xc0, !PT ;  /* 0x000000ff00ff7812 */ /* 0x000fe2000784c0ff */
[----:B------:R-:W-:Y:S01]  /*15f0*/  UMOV UR36, URZ ;  /* 0x0000003f00247c82 */ /* 0x000fe20008000000 */
[----:B------:R-:W-:-:S11]  /*1600*/  PLOP3.LUT P0, PT, PT, PT, PT, 0x80, 0x0 ;  /* 0x000000000000781c */ /* 0x000fd60003f0f070 */
[----:B------:R-:W-:Y:S05]  /*1610*/  @!P2 BRA `(.L_x_22) ;  /* 0x000000540044a947 */ /* 0x000fea0003800000 */
[----:B------:R-:W-:Y:S01]  /*1620*/  ULDC UR4, c[0x0][0x28c] ;  /* 0x0000a30000047ab9 */ /* 0x000fe20000000800 */
[----:B---3--:R-:W-:Y:S01]  /*1630*/  IMAD.MOV.U32 R157, RZ, RZ, 0x10 ;  /* 0x00000010ff9d7424 */ /* 0x008fe200078e00ff */
[----:B------:R-:W-:Y:S01]  /*1640*/  UIADD3 UR4, UR4, 0x3f, URZ ;  /* 0x0000003f04047890 */ /* 0x000fe2000fffe03f */
[----:B------:R-:W-:Y:S01]  /*1650*/  LOP3.LUT P0, RZ, R18, 0x4, RZ, 0xc0, !PT ;  /* 0x0000000412ff7812 */ /* 0x000fe2000780c0ff */
[----:B------:R-:W-:Y:S01]  /*1660*/  ULDC.64 UR40, c[0x0][0x198] ;  /* 0x0000660000287ab9 */ /* 0x000fe20000000a00 */
[----:B------:R-:W-:Y:S01]  /*1670*/  LOP3.LUT R159, R22, 0x1, RZ, 0xfc, !PT ;  /* 0x00000001169f7812 */ /* 0x000fe200078efcff */
[----:B------:R-:W-:Y:S01]  /*1680*/  USHF.R.S32.HI UR5, URZ, 0x1f, UR4 ;  /* 0x0000001f3f057899 */ /* 0x000fe20008011404 */
[----:B------:R-:W-:Y:S01]  /*1690*/  LOP3.LUT R160, R19, 0x1, RZ, 0xfc, !PT ;  /* 0x0000000113a07812 */ /* 0x000fe200078efcff */
[----:B------:R-:W-:Y:S01]  /*16a0*/  UMOV UR39, URZ ;  /* 0x0000003f00277c82 */ /* 0x000fe20008000000 */
[----:B------:R-:W-:Y:S01]  /*16b0*/  SEL R157, R157, 0xfffffff0, !P0 ;  /* 0xfffffff09d9d7807 */ /* 0x000fe20004000000 */
[----:B------:R-:W-:Y:S01]  /*16c0*/  ULEA.HI UR5, UR5, UR4, URZ, 0x6 ;  /* 0x0000000405057291 */ /* 0x000fe2000f8f303f */
[----:B------:R-:W-:Y:S01]  /*16d0*/  UMOV UR42, URZ ;  /* 0x0000003f002a7c82 */ /* 0x000fe20008000000 */
[----:B------:R-:W-:-:S02]  /*16e0*/  UMOV UR43, URZ ;  /* 0x0000003f002b7c82 */ /* 0x000fc40008000000 */
[----:B------:R-:W-:Y:S01]  /*16f0*/  USHF.R.S32.HI UR44, URZ, 0x6, UR5 ;  /* 0x000000063f2c7899 */ /* 0x000fe20008011405 */
[----:B------:R-:W-:-:S11]  /*1700*/  UMOV UR36, URZ ;  /* 0x0000003f00247c82 */ /* 0x000fd60008000000 */
.L_x_139:
[----:B------:R-:W-:Y:S01]  /*1710*/  LOP3.LUT R0, R18, 0x80, RZ, 0xc0, !PT ;  /* 0x0000008012007812 */ /* 0x000fe200078ec0ff */
[----:B------:R-:W3:Y:S01]  /*1720*/  S2UR UR50, SR_CgaCtaId ;  /* 0x00000000003279c3 */ /* 0x000ee20000008800 */
[----:B------:R-:W-:Y:S02]  /*1730*/  UMOV UR45, 0x400 ;  /* 0x00000400002d7882 */ /* 0x000fe40000000000 */
[----:B------:R-:W-:-:S06]  /*1740*/  SHF.R.U32.HI R0, RZ, 0x7, R0 ;  /* 0x00000007ff007819 */ /* 0x000fcc0000011600 */
[----:B------:R-:W4:Y:S01]  /*1750*/  SHFL.IDX PT, R0, R0, RZ, 0x1f ;  /* 0x00001fff00007589 */ /* 0x000f2200000e0000 */
[----:B---3--:R-:W-:Y:S01]  /*1760*/  ULEA UR45, UR50, UR45, 0x18 ;  /* 0x0000002d322d7291 */ /* 0x008fe2000f8ec03f */
[----:B----4-:R-:W-:-:S13]  /*1770*/  R2UR UR4, R0 ;  /* 0x00000000000472ca */ /* 0x010fda00000e0000 */
[----:B------:R-:W-:-:S04]  /*1780*/  ULEA.HI UR5, UR4, UR4, URZ, 0x1 ;  /* 0x0000000404057291 */ /* 0x000fc8000f8f083f */
[----:B------:R-:W-:-:S04]  /*1790*/  ULOP3.LUT UR5, UR5, 0x7fffe, URZ, 0xc0, !UPT ;  /* 0x0007fffe05057892 */ /* 0x000fc8000f8ec03f */
[----:B------:R-:W-:-:S03]  /*17a0*/  UIADD3 UR5, UR4, -UR5, URZ ;  /* 0x8000000504057290 */ /* 0x000fc6000fffe03f */
[----:B------:R-:W-:Y:S01]  /*17b0*/  ULDC UR4, c[0x0][0x28c] ;  /* 0x0000a30000047ab9 */ /* 0x000fe20000000800 */
[----:B------:R-:W-:Y:S01]  /*17c0*/  ULEA UR5, UR5, UR45, 0xd ;  /* 0x0000002d05057291 */ /* 0x000fe2000f8e683f */
[----:B------:R-:W-:-:S03]  /*17d0*/  ISETP.LT.AND P0, PT, RZ, UR4, PT ;  /* 0x00000004ff007c0c */ /* 0x000fc6000bf01270 */
[----:B------:R-:W-:-:S04]  /*17e0*/  UIADD3 UR5, UR5, 0x8400, URZ ;  /* 0x0000840005057890 */ /* 0x000fc8000fffe03f */
[----:B------:R-:W-:-:S04]  /*17f0*/  USHF.R.U32.HI UR5, URZ, 0x4, UR5 ;  /* 0x000000043f057899 */ /* 0x000fc80008011605 */
[----:B------:R-:W-:Y:S02]  /*1800*/  ULOP3.LUT UR51, UR5, 0x3fff, URZ, 0xc0, !UPT ;  /* 0x00003fff05337892 */ /* 0x000fe4000f8ec03f */
[----:B-1----:R-:W-:Y:S10]  /*1810*/  @P0 BRA `(.L_x_23) ;  /* 0x0000000000400947 */ /* 0x002ff40003800000 */
[----:B------:R-:W-:Y:S01]  /*1820*/  MOV R0, 0x0 ;  /* 0x0000000000007802 */ /* 0x000fe20000000f00 */
[----:B------:R-:W-:Y:S01]  /*1830*/  ULDC.64 UR4, c[0x4][0x70] ;  /* 0x01001c0000047ab9 */ /* 0x000fe20000000a00 */
[----:B------:R-:W-:Y:S01]  /*1840*/  ULDC.64 UR6, c[0x4][0x8] ;  /* 0x0100020000067ab9 */ /* 0x000fe20000000a00 */
[----:B--2---:R-:W-:Y:S01]  /*1850*/  IMAD.U32 R4, RZ, RZ, UR4 ;  /* 0x00000004ff047e24 */ /* 0x004fe2000f8e00ff */
[----:B------:R2:W3:Y:S01]  /*1860*/  LDC.64 R14, c[0x4][R0] ;  /* 0x01000000000e7b82 */ /* 0x0004e20000000a00 */
[----:B------:R-:W-:Y:S01]  /*1870*/  IMAD.U32 R5, RZ, RZ, UR5 ;  /* 0x00000005ff057e24 */ /* 0x000fe2000f8e00ff */
[----:B------:R-:W-:Y:S01]  /*1880*/  ULDC.64 UR4, c[0x4][0x78] ;  /* 0x01001e0000047ab9 */ /* 0x000fe20000000a00 */
[----:B------:R-:W-:Y:S01]  /*1890*/  IMAD.U32 R10, RZ, RZ, UR6 ;  /* 0x00000006ff0a7e24 */ /* 0x000fe2000f8e00ff */
[----:B------:R-:W-:Y:S01]  /*18a0*/  MOV R13, RZ ;  /* 0x000000ff000d7202 */ /* 0x000fe20000000f00 */
[----:B------:R-:W-:Y:S02]  /*18b0*/  IMAD.U32 R6, RZ, RZ, UR4 ;  /* 0x00000004ff067e24 */ /* 0x000fe4000f8e00ff */
[----:B------:R-:W-:-:S02]  /*18c0*/  IMAD.U32 R7, RZ, RZ, UR5 ;  /* 0x00000005ff077e24 */ /* 0x000fc4000f8e00ff */
[----:B------:R-:W-:Y:S02]  /*18d0*/  IMAD.U32 R11, RZ, RZ, UR7 ;  /* 0x00000007ff0b7e24 */ /* 0x000fe4000f8e00ff */
[----:B------:R-:W-:Y:S02]  /*18e0*/  IMAD.MOV.U32 R8, RZ, RZ, 0x1e1 ;  /* 0x000001e1ff087424 */ /* 0x000fe400078e00ff */
[----:B--2---:R-:W-:-:S07]  /*18f0*/  IMAD.MOV.U32 R12, RZ, RZ, 0x1 ;  /* 0x00000001ff0c7424 */ /* 0x004fce00078e00ff */
[----:B------:R-:W-:-:S07]  /*1900*/  LEPC R20, `(.L_x_23) ;  /* 0x000000001014794e */ /* 0x000fce0000000000 */
[----:B-1-3-5:R-:W-:Y:S05]  /*1910*/  CALL.ABS.NOINC R14 ;  /* 0x000000000e007343 */ /* 0x02afea0003c00000 */
.L_x_23:
[----:B------:R-:W-:-:S13]  /*1920*/  ISETP.NE.AND P0, PT, R159, 0x3, PT ;  /* 0x000000039f00780c */ /* 0x000fda0003f05270 */
[----:B------:R-:W-:Y:S05]  /*1930*/  @!P0 BRA `(.L_x_24) ;  /* 0x0000000000048947 */ /* 0x000fea0003800000 */
[----:B-1----:R-:W-:Y:S01]  /*1940*/  BPT.TRAP 0x1 ;  /* 0x000000040000795c */ /* 0x002fe20000300000 */
.L_x_24:
[----:B------:R-:W-:Y:S02]  /*1950*/  IMAD.U32 R3, RZ, RZ, UR43 ;  /* 0x0000002bff037e24 */ /* 0x000fe4000f8e00ff */
[----:B------:R-:W-:-:S03]  /*1960*/  IMAD.U32 R0, RZ, RZ, UR42 ;  /* 0x0000002aff007e24 */ /* 0x000fc6000f8e00ff */
[----:B------:R-:W-:Y:S02]  /*1970*/  LEA R3, R3, UR45, 0x3 ;  /* 0x0000002d03037c11 */ /* 0x000fe4000f8e18ff */
[----:B------:R-:W-:-:S04]  /*1980*/  SHF.L.U32 R0, R0, 0x1f, RZ ;  /* 0x0000001f00007819 */ /* 0x000fc800000006ff */
[----:B------:R3:W4:Y:S01]  /*1990*/  SYNCS.PHASECHK.TRANS64.TRYWAIT P1, [R3+URZ], R0 ;  /* 0x00000000030075a7 */ /* 0x000722000802017f */
[----:B------:R-:W-:Y:S05]  /*19a0*/  @!P0 BRA `(.L_x_25) ;  /* 0x0000000000048947 */ /* 0x000fea0003800000 */
[----:B-1----:R-:W-:Y:S01]  /*19b0*/  BPT.TRAP 0x1 ;  /* 0x000000040000795c */ /* 0x002fe20000300000 */
.L_x_25:
[----:B----4-:R-:W-:Y:S05]  /*19c0*/  @P1 BRA `(.L_x_26) ;  /* 0x0000000000081947 */ /* 0x010fea0003800000 */
[----:B------:R-:W4:Y:S02]  /*19d0*/  SYNCS.PHASECHK.TRANS64.TRYWAIT P1, [R3+URZ], R0 ;  /* 0x00000000030075a7 */ /* 0x000f24000802017f */
[----:B----4-:R-:W-:Y:S05]  /*19e0*/  @!P1 BRA `(.L_x_27) ;  /* 0x0000008000549947 */ /* 0x010fea0003800000 */
.L_x_26:
[----:B------:R-:W-:-:S04]  /*19f0*/  UISETP.LT.AND UP0, UPT, UR44, 0x1, UPT ;  /* 0x000000012c00788c */ /* 0x000fc8000bf01270 */
[----:B------:R-:W-:-:S06]  /*1a00*/  USEL UR4, UR44, 0x1, UP0 ;  /* 0x000000012c047887 */ /* 0x000fcc0008000000 */
[----:B---34-:R-:W-:Y:S01]  /*1a10*/  IMAD.U32 R0, RZ, RZ, UR4 ;  /* 0x00000004ff007e24 */ /* 0x018fe2000f8e00ff */
[----:B------:R-:W-:Y:S05]  /*1a20*/  WARPSYNC.ALL ;  /* 0x0000000000007948 */ /* 0x000fea0003800000 */
[----:B------:R-:W-:-:S04]  /*1a30*/  IADD3 R0, -R0, UR44, RZ ;  /* 0x0000002c00007c10 */ /* 0x000fc8000fffe1ff */
[----:B------:R-:W-:Y:S01]  /*1a40*/  ISETP.GE.AND P1, PT, R0, 0x1, PT ;  /* 0x000000010000780c */ /* 0x000fe20003f26270 */
[----:B------:R-:W-:Y:S01]  /*1a50*/  UIADD3 UR4, UR45, 0x18400, URZ ;  /* 0x000184002d047890 */ /* 0x000fe2000fffe03f */
[----:B------:R-:W-:Y:S01]  /*1a60*/  WARPGROUP.ARRIVE ;  /* 0x00000000000079c5 */ /* 0x000fe20000000000 */
[----:B------:R-:W-:Y:S02]  /*1a70*/  ULOP3.LUT UR8, UR51, 0x10000, URZ, 0xfc, !UPT ;  /* 0x0001000033087892 */ /* 0x000fe4000f8efc3f */
[----:B------:R-:W-:Y:S02]  /*1a80*/  USHF.R.U32.HI UR4, URZ, 0x4, UR4 ;  /* 0x000000043f047899 */ /* 0x000fe40008011604 */
[----:B------:R-:W-:Y:S02]  /*1a90*/  ULEA UR10, UR43, UR8, 0xa ;  /* 0x000000082b0a7291 */ /* 0x000fe4000f8e503f */
[----:B------:R-:W-:Y:S01]  /*1aa0*/  ULOP3.LUT UR4, UR4, 0x3fff, URZ, 0xc0, !UPT ;  /* 0x00003fff04047892 */ /* 0x000fe2000f8ec03f */
[----:B------:R-:W-:Y:S01]  /*1ab0*/  UMOV UR5, 0x40000040 ;  /* 0x4000004000057882 */ /* 0x000fe20000000000 */
[----:B------:R-:W-:-:S02]  /*1ac0*/  UMOV UR7, 0x40000040 ;  /* 0x4000004000077882 */ /* 0x000fc40000000000 */
[----:B------:R-:W-:-:S03]  /*1ad0*/  ULOP3.LUT UR9, UR4, 0x10000, URZ, 0xfc, !UPT ;  /* 0x0001000004097892 */ /* 0x000fc6000f8efc3f */
[----:B------:R-:W-:Y:S01]  /*1ae0*/  UMOV UR4, UR10 ;  /* 0x0000000a00047c82 */ /* 0x000fe20008000000 */
[----:B------:R-:W-:-:S07]  /*1af0*/  ULEA UR11, UR43, UR9, 0xb ;  /* 0x000000092b0b7291 */ /* 0x000fce000f8e583f */
[----:B------:R-:W-:Y:S02]  /*1b00*/  UMOV UR6, UR11 ;  /* 0x0000000b00067c82 */ /* 0x000fe40008000000 */
[----:B------:R-:W-:Y:S01]  /*1b10*/  HGMMA.64x256x16.F32.BF16 R24, gdesc[UR4], RZ, !UPT, gsb0 ;  /* 0x03e00000041879f0 */ /* 0x000fe2000c0018ff */
[----:B------:R-:W-:Y:S02]  /*1b20*/  UIADD3 UR4, UR10, 0x2, URZ ;  /* 0x000000020a047890 */ /* 0x000fe4000fffe03f */
[----:B------:R-:W-:Y:S01]  /*1b30*/  UIADD3 UR6, UR11, 0x2, URZ ;  /* 0x000000020b067890 */ /* 0x000fe2000fffe03f */
[----:B------:R-:W-:Y:S01]  /*1b40*/  UMOV UR5, 0x40000040 ;  /* 0x4000004000057882 */ /* 0x000fe20000000000 */
[----:B------:R-:W-:Y:S01]  /*1b50*/  UMOV UR7, 0x40000040 ;  /* 0x4000004000077882 */ /* 0x000fe20000000000 */
[----:B------:R-:W-:Y:S02]  /*1b60*/  WARPGROUP.DEPBAR.LE gsb0, 0x0 ;  /* 0x00008000000079c5 */ /* 0x000fe40000010000 */
[----:B------:R-:W-:-:S15]  /*1b70*/  WARPGROUP.ARRIVE ;  /* 0x00000000000079c5 */ /* 0x000fde0000000000 */
[----:B------:R-:W-:-:S05]  /*1b80*/  NOP ;  /* 0x0000000000007918 */ /* 0x000fca0000000000 */
[----:B------:R-:W-:Y:S01]  /*1b90*/  HGMMA.64x256x16.F32.BF16 R24, gdesc[UR4], R24, gsb0 ;  /* 0x03e00000041879f0 */ /* 0x000fe20008001818 */
        /* <DEDUP_REMOVED lines=15> */
[----:B------:R-:W-:Y:S03]  /*1c90*/  HGMMA.64x256x16.F32.BF16 R24, gdesc[UR4], R24, gsb0 ;  /* 0x03e00000041879f0 */ /* 0x000fe60008001818 */
[----:B------:R-:W-:Y:S02]  /*1ca0*/  WARPGROUP.DEPBAR.LE gsb0, 0x0 ;  /* 0x00008000000079c5 */ /* 0x000fe40000010000 */
[----:B------:R-:W-:Y:S05]  /*1cb0*/  @!P1 BRA `(.L_x_28) ;  /* 0x00000004001c9947 */ /* 0x000fea0003800000 */
[----:B------:R-:W-:Y:S02]  /*1cc0*/  UIADD3 UR4, UR43, 0x1, URZ ;  /* 0x000000012b047890 */ /* 0x000fe4000fffe03f */
[----:B------:R-:W-:Y:S02]  /*1cd0*/  IMAD.U32 R3, RZ, RZ, UR43 ;  /* 0x0000002bff037e24 */ /* 0x000fe4000f8e00ff */
[----:B------:R-:W-:-:S04]  /*1ce0*/  UISETP.NE.AND UP0, UPT, UR4, 0x4, UPT ;  /* 0x000000040400788c */ /* 0x000fc8000bf05270 */
[----:B------:R-:W-:Y:S02]  /*1cf0*/  USEL UR5, URZ, 0x1, UP0 ;  /* 0x000000013f057887 */ /* 0x000fe40008000000 */
[----:B------:R-:W-:Y:S02]  /*1d00*/  USEL UR10, UR4, URZ, UP0 ;  /* 0x0000003f040a7287 */ /* 0x000fe40008000000 */
[----:B------:R-:W-:-:S06]  /*1d10*/  ULOP3.LUT UR5, UR42, UR5, URZ, 0x3c, !UPT ;  /* 0x000000052a057292 */ /* 0x000fcc000f8e3c3f */
[----:B------:R-:W-:-:S07]  /*1d20*/  IMAD.U32 R6, RZ, RZ, UR5 ;  /* 0x00000005ff067e24 */ /* 0x000fce000f8e00ff */
.L_x_35:
[----:B------:R-:W-:Y:S05]  /*1d30*/  @!P0 BRA `(.L_x_29) ;  /* 0x0000000000048947 */ /* 0x000fea0003800000 */
[----:B-1----:R-:W-:Y:S01]  /*1d40*/  BPT.TRAP 0x1 ;  /* 0x000000040000795c */ /* 0x002fe20000300000 */
.L_x_29:
[----:B------:R-:W-:Y:S01]  /*1d50*/  ULEA UR4, UR10, UR45, 0x3 ;  /* 0x0000002d0a047291 */ /* 0x000fe2000f8e183f */
[----:B--2---:R-:W-:-:S08]  /*1d60*/  SHF.L.U32 R4, R6, 0x1f, RZ ;  /* 0x0000001f06047819 */ /* 0x004fd000000006ff */
[----:B------:R2:W3:Y:S01]  /*1d70*/  SYNCS.PHASECHK.TRANS64.TRYWAIT P1, [UR4], R4 ;  /* 0x00000004ff0075a7 */ /* 0x0004e20008020144 */
[----:B------:R-:W-:Y:S05]  /*1d80*/  @!P0 BRA `(.L_x_30) ;  /* 0x0000000000048947 */ /* 0x000fea0003800000 */
[----:B-1----:R-:W-:Y:S01]  /*1d90*/  BPT.TRAP 0x1 ;  /* 0x000000040000795c */ /* 0x002fe20000300000 */
.L_x_30:
[----:B---3--:R-:W-:Y:S05]  /*1da0*/  @P1 BRA `(.L_x_31) ;  /* 0x0000000000081947 */ /* 0x008fea0003800000 */
[----:B------:R-:W3:Y:S02]  /*1db0*/  SYNCS.PHASECHK.TRANS64.TRYWAIT P1, [UR4], R4 ;  /* 0x00000004ff0075a7 */ /* 0x000ee40008020144 */
[----:B---3--:R-:W-:Y:S05]  /*1dc0*/  @!P1 BRA `(.L_x_32) ;  /* 0x0000007c00709947 */ /* 0x008fea0003800000 */
.L_x_31:
[----:B------:R-:W-:Y:S01]  /*1dd0*/  ULEA UR11, UR10, UR8, 0xa ;  /* 0x000000080a0b7291 */ /* 0x000fe2000f8e503f */
[----:B------:R-:W-:Y:S01]  /*1de0*/  WARPGROUP.ARRIVE ;  /* 0x00000000000079c5 */ /* 0x000fe20000000000 */
[----:B------:R-:W-:Y:S01]  /*1df0*/  ULEA UR12, UR10, UR9, 0xb ;  /* 0x000000090a0c7291 */ /* 0x000fe2000f8e583f */
[----:B------:R-:W-:Y:S01]  /*1e00*/  UMOV UR5, 0x40000040 ;  /* 0x4000004000057882 */ /* 0x000fe20000000000 */
[----:B------:R-:W-:-:S03]  /*1e10*/  UMOV UR7, 0x40000040 ;  /* 0x4000004000077882 */ /* 0x000fc60000000000 */
[----:B------:R-:W-:Y:S02]  /*1e20*/  UMOV UR4, UR11 ;  /* 0x0000000b00047c82 */ /* 0x000fe40008000000 */
[----:B------:R-:W-:Y:S02]  /*1e30*/  UMOV UR6, UR12 ;  /* 0x0000000c00067c82 */ /* 0x000fe40008000000 */
[----:B------:R-:W-:Y:S01]  /*1e40*/  HGMMA.64x256x16.F32.BF16 R24, gdesc[UR4], R24, gsb0 ;  /* 0x03e00000041879f0 */ /* 0x000fe20008001818 */
[----:B------:R-:W-:Y:S02]  /*1e50*/  UIADD3 UR4, UR11, 0x2, URZ ;  /* 0x000000020b047890 */ /* 0x000fe4000fffe03f */
[----:B------:R-:W-:Y:S01]  /*1e60*/  UIADD3 UR6, UR12, 0x2, URZ ;  /* 0x000000020c067890 */ /* 0x000fe2000fffe03f */
[----:B------:R-:W-:Y:S01]  /*1e70*/  UMOV UR5, 0x40000040 ;  /* 0x4000004000057882 */ /* 0x000fe20000000000 */
[----:B------:R-:W-:Y:S01]  /*1e80*/  UMOV UR7, 0x40000040 ;  /* 0x4000004000077882 */ /* 0x000fe20000000000 */
[----:B------:R-:W-:-:S02]  /*1e90*/  WARPGROUP.DEPBAR.LE gsb0, 0x0 ;  /* 0x00008000000079c5 */ /* 0x000fc40000010000 */
        /* <DEDUP_REMOVED lines=21> */
[----:B-1----:R-:W-:Y:S01]  /*1ff0*/  BPT.TRAP 0x1 ;  /* 0x000000040000795c */ /* 0x002fe20000300000 */
.L_x_33:
[----:B------:R-:W-:-:S13]  /*2000*/  ISETP.NE.AND P1, PT, R152, RZ, PT ;  /* 0x000000ff9800720c */ /* 0x000fda0003f25270 */
[----:B--23--:R-:W-:-:S05]  /*2010*/  @P1 LEA R4, R3, UR45, 0x3 ;  /* 0x0000002d03041c11 */ /* 0x00cfca000f8e18ff */
[----:B------:R-:W-:-:S05]  /*2020*/  @P1 VIADD R4, R4, 0x20 ;  /* 0x0000002004041836 */ /* 0x000fca0000000000 */
[----:B------:R-:W-:-:S04]  /*2030*/  @P1 PRMT R4, R153, 0x654, R4 ;  /* 0x0000065499041816 */ /* 0x000fc80000000004 */
[----:B------:R2:W-:Y:S01]  /*2040*/  @P1 SYNCS.ARRIVE.TRANS64.RED.A1T0 RZ, [R4+URZ], RZ ;  /* 0x000000ff04ff19a7 */ /* 0x0005e2000810043f */
[----:B------:R-:W-:-:S13]  /*2050*/  ISETP.GT.U32.AND P1, PT, R22, 0x1, PT ;  /* 0x000000011600780c */ /* 0x000fda0003f24070 */
[----:B--2---:R-:W-:Y:S05]  /*2060*/  @P1 BRA `(.L_x_34) ;  /* 0x0000000000041947 */ /* 0x004fea0003800000 */
[----:B-1----:R-:W-:Y:S01]  /*2070*/  BPT.TRAP 0x1 ;  /* 0x000000040000795c */ /* 0x002fe20000300000 */
.L_x_34:
[----:B------:R-:W-:Y:S01]  /*2080*/  UIADD3 UR10, UR10, 0x1, URZ ;  /* 0x000000010a0a7890 */ /* 0x000fe2000fffe03f */
[C---:B------:R-:W-:Y:S01]  /*2090*/  ISETP.GT.AND P2, PT, R0.reuse, 0x1, PT ;  /* 0x000000010000780c */ /* 0x040fe20003f44270 */
[----:B------:R-:W-:Y:S02]  /*20a0*/  VIADD R3, R3, 0x1 ;  /* 0x0000000103037836 */ /* 0x000fe40000000000 */
[----:B------:R-:W-:Y:S01]  /*20b0*/  UISETP.NE.AND UP0, UPT, UR10, 0x4, UPT ;  /* 0x000000040a00788c */ /* 0x000fe2000bf05270 */
[----:B------:R-:W-:Y:S02]  /*20c0*/  VIADD R0, R0, 0xffffffff ;  /* 0xffffffff00007836 */ /* 0x000fe40000000000 */
[C---:B------:R-:W-:Y:S01]  /*20d0*/  ISETP.NE.AND P1, PT, R3.reuse, 0x4, PT ;  /* 0x000000040300780c */ /* 0x040fe20003f25270 */
[----:B------:R-:W-:Y:S02]  /*20e0*/  USEL UR4, URZ, 0x1, UP0 ;  /* 0x000000013f047887 */ /* 0x000fe40008000000 */
[----:B------:R-:W-:Y:S01]  /*20f0*/  USEL UR10, UR10, URZ, UP0 ;  /* 0x0000003f0a0a7287 */ /* 0x000fe20008000000 */
[----:B------:R-:W-:-:S03]  /*2100*/  SEL R3, R3, RZ, P1 ;  /* 0x000000ff03037207 */ /* 0x000fc60000800000 */
[----:B------:R-:W-:Y:S01]  /*2110*/  LOP3.LUT R6, R6, UR4, RZ, 0x3c, !PT ;  /* 0x0000000406067c12 */ /* 0x000fe2000f8e3cff */
[----:B------:R-:W-:Y:S07]  /*2120*/  @P2 BRA `(.L_x_35) ;  /* 0xfffffffc00002947 */ /* 0x000fee000383ffff */
.L_x_28:
[----:B------:R-:W3:Y:S02]  /*2130*/  LDC R0, c[0x0][0x28c] ;  /* 0x0000a300ff007b82 */ /* 0x000ee40000000800 */
[----:B---3--:R-:W-:-:S13]  /*2140*/  ISETP.GE.AND P1, PT, R0, 0x1, PT ;  /* 0x000000010000780c */ /* 0x008fda0003f26270 */
[----:B------:R-:W-:Y:S05]  /*2150*/  @!P1 BRA `(.L_x_36) ;  /* 0x0000000000449947 */ /* 0x000fea0003800000 */
[----:B------:R-:W-:Y:S05]  /*2160*/  @!P0 BRA `(.L_x_37) ;  /* 0x0000000000048947 */ /* 0x000fea0003800000 */
[----:B-1----:R-:W-:Y:S01]  /*2170*/  BPT.TRAP 0x1 ;  /* 0x000000040000795c */ /* 0x002fe20000300000 */
.L_x_37:
[----:B------:R-:W-:Y:S01]  /*2180*/  ISETP.NE.AND P0, PT, R152, RZ, PT ;  /* 0x000000ff9800720c */ /* 0x000fe20003f05270 */
[----:B------:R-:W-:Y:S01]  /*2190*/  UISETP.LT.AND UP1, UPT, UR44, 0x1, UPT ;  /* 0x000000012c00788c */ /* 0x000fe2000bf21270 */
[----:B------:R-:W-:-:S11]  /*21a0*/  MOV R3, UR45 ;  /* 0x0000002d00037c02 */ /* 0x000fd60008000f00 */
[----:B------:R-:W-:-:S05]  /*21b0*/  VOTEU.ANY UP0, P0 ;  /* 0x00000000003f7886 */ /* 0x000fca0000000100 */
[----:B------:R-:W-:-:S04]  /*21c0*/  @UP0 USEL UR4, UR44, 0x1, UP1 ;  /* 0x000000012c040887 */ /* 0x000fc80008800000 */
[----:B------:R-:W-:-:S06]  /*21d0*/  @UP0 UIADD3 UR4, UR43, UR44, -UR4 ;  /* 0x0000002c2b040290 */ /* 0x000fcc000fffe804 */
[----:B------:R-:W-:-:S04]  /*21e0*/  IMAD.U32 R0, RZ, RZ, UR4 ;  /* 0x00000004ff007e24 */ /* 0x000fc8000f8e00ff */
[----:B------:R-:W-:-:S05]  /*21f0*/  @P0 IMAD.SHL.U32 R0, R0, 0x8, RZ ;  /* 0x0000000800000824 */ /* 0x000fca00078e00ff */
[----:B------:R-:W-:-:S04]  /*2200*/  @P0 LOP3.LUT R0, R0, 0x18, RZ, 0xc0, !PT ;  /* 0x0000001800000812 */ /* 0x000fc800078ec0ff */
[----:B------:R-:W-:-:S04]  /*2210*/  @P0 IADD3 R0, R3, 0x20, R0 ;  /* 0x0000002003000810 */ /* 0x000fc80007ffe000 */
[----:B------:R-:W-:-:S04]  /*2220*/  @P0 PRMT R0, R153, 0x654, R0 ;  /* 0x0000065499000816 */ /* 0x000fc80000000000 */
[----:B------:R3:W-:Y:S01]  /*2230*/  @P0 SYNCS.ARRIVE.TRANS64.RED.A1T0 RZ, [R0+URZ], RZ ;  /* 0x000000ff00ff09a7 */ /* 0x0007e2000810043f */
[----:B------:R-:W-:-:S13]  /*2240*/  ISETP.GT.U32.AND P0, PT, R22, 0x1, PT ;  /* 0x000000011600780c */ /* 0x000fda0003f04070 */
[----:B---3--:R-:W-:Y:S05]  /*2250*/  @P0 BRA `(.L_x_36) ;  /* 0x0000000000040947 */ /* 0x008fea0003800000 */
[----:B-1----:R-:W-:Y:S01]  /*2260*/  BPT.TRAP 0x1 ;  /* 0x000000040000795c */ /* 0x002fe20000300000 */
.L_x_36:
[----:B------:R-:W-:Y:S01]  /*2270*/  UIADD3 UR4, UR45, 0x200, URZ ;  /* 0x000002002d047890 */ /* 0x000fe2000fffe03f */
[----:B------:R-:W-:Y:S02]  /*2280*/  R2UR UR54, R23 ;  /* 0x00000000173672ca */ /* 0x000fe400000e0000 */
[----:B------:R-:W-:Y:S01]  /*2290*/  R2UR UR53, R158 ;  /* 0x000000009e3572ca */ /* 0x000fe200000e0000 */
[----:B------:R-:W-:-:S06]  /*22a0*/  ULOP3.LUT UP0, URZ, UR4, 0x1bf, URZ, 0xc0, !UPT ;  /* 0x000001bf043f7892 */ /* 0x000fcc000f80c03f */
[----:B------:R-:W-:-:S04]  /*22b0*/  PLOP3.LUT P0, PT, PT, PT, UP0, 0x80, 0x0 ;  /* 0x000000000000781c */ /* 0x000fc80003f0f008 */
[----:B------:R-:W-:Y:S02]  /*22c0*/  USHF.L.U32 UR54, UR54, 0x7, URZ ;  /* 0x0000000736367899 */ /* 0x000fe4000800063f */
[----:B------:R-:W-:-:S07]  /*22d0*/  USHF.L.U32 UR53, UR53, 0x8, URZ ;  /* 0x0000000835357899 */ /* 0x000fce000800063f */
[----:B------:R-:W-:Y:S05]  /*22e0*/  @!P0 BRA `(.L_x_38) ;  /* 0x00000000007c8947 */ /* 0x000fea0003800000 */
[----:B------:R-:W-:Y:S01]  /*22f0*/  MOV R23, 0x0 ;  /* 0x0000000000177802 */ /* 0x000fe20000000f00 */
[----:B------:R-:W-:Y:S01]  /*2300*/  ULDC.64 UR4, c[0x4][0x80] ;  /* 0x0100200000047ab9 */ /* 0x000fe20000000a00 */
[----:B------:R-:W-:Y:S01]  /*2310*/  ULDC.64 UR6, c[0x4][0x10] ;  /* 0x0100040000067ab9 */ /* 0x000fe20000000a00 */
[----:B--2---:R-:W-:Y:S01]  /*2320*/  IMAD.U32 R4, RZ, RZ, UR4 ;  /* 0x00000004ff047e24 */ /* 0x004fe2000f8e00ff */
[----:B------:R2:W3:Y:S01]  /*2330*/  LDC.64 R14, c[0x4][R23] ;  /* 0x01000000170e7b82 */ /* 0x0004e20000000a00 */
[----:B------:R-:W-:Y:S01]  /*2340*/  IMAD.U32 R5, RZ, RZ, UR5 ;  /* 0x00000005ff057e24 */ /* 0x000fe2000f8e00ff */
[----:B------:R-:W-:Y:S01]  /*2350*/  ULDC.64 UR4, c[0x4][0x88] ;  /* 0x0100220000047ab9 */ /* 0x000fe20000000a00 */
[----:B------:R-:W-:Y:S02]  /*2360*/  IMAD.U32 R10, RZ, RZ, UR6 ;  /* 0x00000006ff0a7e24 */ /* 0x000fe4000f8e00ff */
[----:B------:R-:W-:Y:S02]  /*2370*/  IMAD.U32 R6, RZ, RZ, UR4 ;  /* 0x00000004ff067e24 */ /* 0x000fe4000f8e00ff */
[----:B------:R-:W-:-:S02]  /*2380*/  IMAD.U32 R7, RZ, RZ, UR5 ;  /* 0x00000005ff077e24 */ /* 0x000fc4000f8e00ff */
[----:B------:R-:W-:Y:S02]  /*2390*/  IMAD.U32 R11, RZ, RZ, UR7 ;  /* 0x00000007ff0b7e24 */ /* 0x000fe4000f8e00ff */
[----:B------:R-:W-:Y:S02]  /*23a0*/  IMAD.MOV.U32 R8, RZ, RZ, 0x70 ;  /* 0x00000070ff087424 */ /* 0x000fe400078e00ff */
[----:B------:R-:W-:Y:S02]  /*23b0*/  IMAD.MOV.U32 R12, RZ, RZ, 0x1 ;  /* 0x00000001ff0c7424 */ /* 0x000fe400078e00ff */
[----:B--2---:R-:W-:-:S07]  /*23c0*/  IMAD.MOV.U32 R13, RZ, RZ, RZ ;  /* 0x000000ffff0d7224 */ /* 0x004fce00078e00ff */
[----:B------:R-:W-:-:S07]  /*23d0*/  LEPC R20, `(.L_x_39) ;  /* 0x000000001014794e */ /* 0x000fce0000000000 */
[----:B-1-3-5:R-:W-:Y:S05]  /*23e0*/  CALL.ABS.NOINC R14 ;  /* 0x000000000e007343 */ /* 0x02afea0003c00000 */
.L_x_39:
[----:B------:R1:W2:Y:S01]  /*23f0*/  LDC.64 R14, c[0x4][R23] ;  /* 0x01000000170e7b82 */ /* 0x0002a20000000a00 */
[----:B------:R-:W-:Y:S01]  /*2400*/  ULDC.64 UR4, c[0x4][0x80] ;  /* 0x0100200000047ab9 */ /* 0x000fe20000000a00 */
[----:B------:R-:W-:Y:S01]  /*2410*/  ULDC.64 UR6, c[0x4][0x10] ;  /* 0x0100040000067ab9 */ /* 0x000fe20000000a00 */
[----:B------:R-:W-:Y:S01]  /*2420*/  IMAD.U32 R4, RZ, RZ, UR4 ;  /* 0x00000004ff047e24 */ /* 0x000fe2000f8e00ff */
[----:B------:R-:W-:Y:S01]  /*2430*/  MOV R5, UR5 ;  /* 0x0000000500057c02 */ /* 0x000fe20008000f00 */
[----:B------:R-:W-:Y:S01]  /*2440*/  ULDC.64 UR4, c[0x4][0x88] ;  /* 0x0100220000047ab9 */ /* 0x000fe20000000a00 */
[----:B------:R-:W-:Y:S02]  /*2450*/  IMAD.U32 R10, RZ, RZ, UR6 ;  /* 0x00000006ff0a7e24 */ /* 0x000fe4000f8e00ff */
[----:B------:R-:W-:Y:S02]  /*2460*/  IMAD.U32 R6, RZ, RZ, UR4 ;  /* 0x00000004ff067e24 */ /* 0x000fe4000f8e00ff */
[----:B------:R-:W-:-:S02]  /*2470*/  IMAD.U32 R7, RZ, RZ, UR5 ;  /* 0x00000005ff077e24 */ /* 0x000fc4000f8e00ff */
[----:B------:R-:W-:Y:S02]  /*2480*/  IMAD.U32 R11, RZ, RZ, UR7 ;  /* 0x00000007ff0b7e24 */ /* 0x000fe4000f8e00ff */
[----:B------:R-:W-:Y:S02]  /*2490*/  IMAD.MOV.U32 R8, RZ, RZ, 0x70 ;  /* 0x00000070ff087424 */ /* 0x000fe400078e00ff */
[----:B------:R-:W-:Y:S02]  /*24a0*/  IMAD.MOV.U32 R12, RZ, RZ, 0x1 ;  /* 0x00000001ff0c7424 */ /* 0x000fe400078e00ff */
[----:B-1----:R-:W-:-:S07]  /*24b0*/  IMAD.MOV.U32 R13, RZ, RZ, RZ ;  /* 0x000000ffff0d7224 */ /* 0x002fce00078e00ff */
[----:B------:R-:W-:-:S07]  /*24c0*/  LEPC R20, `(.L_x_38) ;  /* 0x000000001014794e */ /* 0x000fce0000000000 */
[----:B--2---:R-:W-:Y:S05]  /*24d0*/  CALL.ABS.NOINC R14 ;  /* 0x000000000e007343 */ /* 0x004fea0003c00000 */
.L_x_38:
[----:B------:R-:W-:Y:S02]  /*24e0*/  ULDC.64 UR4, c[0x0][0x590] ;  /* 0x0001640000047ab9 */ /* 0x000fe40000000a00 */
[----:B------:R-:W-:Y:S02]  /*24f0*/  IMAD.U32 R163, RZ, RZ, UR4 ;  /* 0x00000004ffa37e24 */ /* 0x000fe4000f8e00ff */
[----:B------:R-:W-:-:S03]  /*2500*/  IMAD.U32 R165, RZ, RZ, UR5 ;  /* 0x00000005ffa57e24 */ /* 0x000fc6000f8e00ff */
[----:B------:R-:W-:-:S04]  /*2510*/  ISETP.NE.U32.AND P2, PT, R163, RZ, PT ;  /* 0x000000ffa300720c */ /* 0x000fc80003f45070 */
[----:B------:R-:W-:-:S13]  /*2520*/  ISETP.NE.AND.EX P2, PT, R165, RZ, PT, P2 ;  /* 0x000000ffa500720c */ /* 0x000fda0003f45320 */
[----:B------:R-:W-:Y:S05]  /*2530*/  @!P2 BRA `(.L_x_40) ;  /* 0x000000000034a947 */ /* 0x000fea0003800000 */
[----:B------:R-:W-:Y:S02]  /*2540*/  ULDC.64 UR4, c[0x0][0x588] ;  /* 0x0001620000047ab9 */ /* 0x000fe40000000a00 */
[----:B------:R-:W-:-:S04]  /*2550*/  ISETP.NE.U32.AND P0, PT, RZ, UR4, PT ;  /* 0x00000004ff007c0c */ /* 0x000fc8000bf05070 */
[----:B------:R-:W-:-:S13]  /*2560*/  ISETP.NE.AND.EX P0, PT, RZ, UR5, PT, P0 ;  /* 0x00000005ff007c0c */ /* 0x000fda000bf05300 */
[----:B------:R-:W-:Y:S05]  /*2570*/  @!P0 BRA `(.L_x_41) ;  /* 0x0000000000188947 */ /* 0x000fea0003800000 */
[----:B--2---:R-:W2:Y:S01]  /*2580*/  LDC.64 R4, c[0x0][0x588] ;  /* 0x00016200ff047b82 */ /* 0x004ea20000000a00 */
[----:B------:R-:W-:-:S04]  /*2590*/  IMAD R3, R163, UR55, RZ ;  /* 0x00000037a3037c24 */ /* 0x000fc8000f8e02ff */
[----:B--2---:R-:W-:-:S05]  /*25a0*/  IMAD.WIDE R4, R3, 0x4, R4 ;  /* 0x0000000403047825 */ /* 0x004fca00078e0204 */
[----:B-----5:R3:W5:Y:S01]  /*25b0*/  LDG.E R155, desc[UR48][R4.64] ;  /* 0x00000030049b7981 */ /* 0x020762000c1e1900 */
[----:B------:R-:W-:Y:S01]  /*25c0*/  IMAD.MOV.U32 R154, RZ, RZ, 0x1 ;  /* 0x00000001ff9a7424 */ /* 0x000fe200078e00ff */
[----:B------:R-:W-:Y:S06]  /*25d0*/  BRA `(.L_x_40) ;  /* 0x00000000000c7947 */ /* 0x000fec0003800000 */
.L_x_41:
[----:B------:R-:W-:Y:S01]  /*25e0*/  ULDC UR4, c[0x0][0x580] ;  /* 0x0001600000047ab9 */ /* 0x000fe20000000800 */
[----:B------:R-:W-:Y:S01]  /*25f0*/  MOV R154, 0x1 ;  /* 0x00000001009a7802 */ /* 0x000fe20000000f00 */
[----:B-----5:R-:W-:-:S07]  /*2600*/  IMAD.U32 R155, RZ, RZ, UR4 ;  /* 0x00000004ff9b7e24 */ /* 0x020fce000f8e00ff */
.L_x_40:
[----:B------:R-:W4:Y:S02]  /*2610*/  LDC.64 R6, c[0x0][0x5b0] ;  /* 0x00016c00ff067b82 */ /* 0x000f240000000a00 */
[----:B----4-:R-:W-:-:S04]  /*2620*/  ISETP.NE.U32.AND P0, PT, R6, RZ, PT ;  /* 0x000000ff0600720c */ /* 0x010fc80003f05070 */
[----:B------:R-:W-:-:S13]  /*2630*/  ISETP.NE.AND.EX P0, PT, R7, RZ, PT, P0 ;  /* 0x000000ff0700720c */ /* 0x000fda0003f05300 */
[----:B------:R-:W-:Y:S05]  /*2640*/  @!P0 BRA `(.L_x_42) ;  /* 0x00000000002c8947 */ /* 0x000fea0003800000 */
[----:B------:R-:W-:Y:S02]  /*2650*/  ULDC.64 UR4, c[0x0][0x5a8] ;  /* 0x00016a0000047ab9 */ /* 0x000fe40000000a00 */
[----:B------:R-:W-:-:S04]  /*2660*/  ISETP.NE.U32.AND P0, PT, RZ, UR4, PT ;  /* 0x00000004ff007c0c */ /* 0x000fc8000bf05070 */
[----:B------:R-:W-:-:S13]  /*2670*/  ISETP.NE.AND.EX P0, PT, RZ, UR5, PT, P0 ;  /* 0x00000005ff007c0c */ /* 0x000fda000bf05300 */
[----:B------:R-:W-:Y:S05]  /*2680*/  @!P0 BRA `(.L_x_43) ;  /* 0x0000000000148947 */ /* 0x000fea0003800000 */
[----:B--23--:R-:W2:Y:S01]  /*2690*/  LDC.64 R4, c[0x0][0x5a8] ;  /* 0x00016a00ff047b82 */ /* 0x00cea20000000a00 */
[----:B------:R-:W-:-:S04]  /*26a0*/  IMAD R3, R6, UR55, RZ ;  /* 0x0000003706037c24 */ /* 0x000fc8000f8e02ff */
[----:B--2---:R-:W-:-:S05]  /*26b0*/  IMAD.WIDE R4, R3, 0x4, R4 ;  /* 0x0000000403047825 */ /* 0x004fca00078e0204 */
[----:B-----5:R4:W5:Y:S01]  /*26c0*/  LDG.E R156, desc[UR48][R4.64] ;  /* 0x00000030049c7981 */ /* 0x020962000c1e1900 */
[----:B------:R-:W-:Y:S05]  /*26d0*/  BRA `(.L_x_42) ;  /* 0x0000000000087947 */ /* 0x000fea0003800000 */
.L_x_43:
[----:B------:R-:W-:Y:S02]  /*26e0*/  ULDC UR4, c[0x0][0x5a0] ;  /* 0x0001680000047ab9 */ /* 0x000fe40000000800 */
[----:B-----5:R-:W-:-:S07]  /*26f0*/  IMAD.U32 R156, RZ, RZ, UR4 ;  /* 0x00000004ff9c7e24 */ /* 0x020fce000f8e00ff */
.L_x_42:
[----:B------:R-:W-:Y:S01]  /*2700*/  ULDC.64 UR4, c[0x0][0x588] ;  /* 0x0001620000047ab9 */ /* 0x000fe20000000a00 */
[----:B------:R-:W-:Y:S01]  /*2710*/  ISETP.NE.U32.AND P1, PT, R163, RZ, PT ;  /* 0x000000ffa300720c */ /* 0x000fe20003f25070 */
[----:B------:R-:W-:Y:S02]  /*2720*/  UISETP.NE.U32.AND UP0, UPT, UR4, URZ, UPT ;  /* 0x0000003f0400728c */ /* 0x000fe4000bf05070 */
[----:B------:R-:W-:Y:S02]  /*2730*/  ISETP.NE.U32.AND P3, PT, RZ, UR4, PT ;  /* 0x00000004ff007c0c */ /* 0x000fe4000bf65070 */
[----:B------:R-:W-:Y:S01]  /*2740*/  ISETP.NE.AND.EX P5, PT, R165, RZ, PT, P1 ;  /* 0x000000ffa500720c */ /* 0x000fe20003fa5310 */
[----:B------:R-:W-:Y:S02]  /*2750*/  UISETP.NE.AND.EX UP0, UPT, UR5, URZ, UPT, UP0 ;  /* 0x0000003f0500728c */ /* 0x000fe4000bf05300 */
[----:B------:R-:W-:Y:S02]  /*2760*/  ISETP.NE.AND.EX P3, PT, RZ, UR5, PT, P3 ;  /* 0x00000005ff007c0c */ /* 0x000fe4000bf65330 */
[----:B------:R-:W-:-:S02]  /*2770*/  PLOP3.LUT P0, PT, PT, PT, PT, 0x8, 0x0 ;  /* 0x000000000000781c */ /* 0x000fc40003f0e170 */
[----:B------:R-:W-:-:S04]  /*2780*/  PLOP3.LUT P4, PT, PT, PT, UP0, 0x80, 0x0 ;  /* 0x000000000000781c */ /* 0x000fc80003f8f008 */
[----:B------:R-:W-:-:S05]  /*2790*/  PLOP3.LUT P4, PT, P4, PT, PT, 0x8, 0x0 ;  /* 0x000000000000781c */ /* 0x000fca000278e170 */
[----:B------:R-:W-:Y:S08]  /*27a0*/  @P3 BRA P5, `(.L_x_44) ;  /* 0x0000000000243947 */ /* 0x000ff00002800000 */
[----:B------:R-:W-:Y:S04]  /*27b0*/  BSSY B0, `(.L_x_44) ;  /* 0x0000008000007945 */ /* 0x000fe80003800000 */
[----:B------:R-:W-:Y:S05]  /*27c0*/  @!P2 BRA `(.L_x_45) ;  /* 0x000000000014a947 */ /* 0x000fea0003800000 */
[----:B------:R-:W-:Y:S02]  /*27d0*/  LOP3.LUT P3, RZ, R154, 0xff, RZ, 0xc0, !PT ;  /* 0x000000ff9aff7812 */ /* 0x000fe4000786c0ff */
[----:B------:R-:W-:-:S11]  /*27e0*/  PLOP3.LUT P0, PT, P4, PT, PT, 0x80, 0x0 ;  /* 0x000000000000781c */ /* 0x000fd6000270f070 */
[----:B------:R-:W-:Y:S05]  /*27f0*/  @!P3 BRA `(.L_x_46) ;  /* 0x00000000000cb947 */ /* 0x000fea0003800000 */
[----:B-----5:R-:W-:Y:S01]  /*2800*/  FSETP.EQ.AND P0, PT, R155, RZ, PT ;  /* 0x000000ff9b00720b */ /* 0x020fe20003f02000 */
[----:B------:R-:W-:-:S12]  /*2810*/  BRA `(.L_x_46) ;  /* 0x0000000000047947 */ /* 0x000fd80003800000 */
.L_x_45:
[----:B-----5:R-:W-:-:S13]  /*2820*/  FSETP.EQ.AND P0, PT, R155, RZ, PT ;  /* 0x000000ff9b00720b */ /* 0x020fda0003f02000 */
.L_x_46:
[----:B-1----:R-:W-:Y:S05]  /*2830*/  BSYNC B0 ;  /* 0x0000000000007941 */ /* 0x002fea0003800000 */
.L_x_44:
[----:B------:R-:W-:Y:S04]  /*2840*/  BSSY B0, `(.L_x_47) ;  /* 0x0000007000007945 */ /* 0x000fe80003800000 */
[----:B------:R-:W-:Y:S05]  /*2850*/  @!P2 BRA `(.L_x_48) ;  /* 0x000000000010a947 */ /* 0x000fea0003800000 */
[----:B------:R-:W-:-:S13]  /*2860*/  LOP3.LUT P2, RZ, R154, 0xff, RZ, 0xc0, !PT ;  /* 0x000000ff9aff7812 */ /* 0x000fda000784c0ff */
[----:B------:R-:W-:Y:S05]  /*2870*/  @!P2 BRA `(.L_x_49) ;  /* 0x00000000000ca947 */ /* 0x000fea0003800000 */
[----:B-----5:R-:W-:Y:S01]  /*2880*/  FSETP.EQ.AND P4, PT, R155, RZ, PT ;  /* 0x000000ff9b00720b */ /* 0x020fe20003f82000 */
[----:B------:R-:W-:-:S12]  /*2890*/  BRA `(.L_x_49) ;  /* 0x0000000000047947 */ /* 0x000fd80003800000 */
.L_x_48:
[----:B-----5:R-:W-:-:S13]  /*28a0*/  FSETP.EQ.AND P4, PT, R155, RZ, PT ;  /* 0x000000ff9b00720b */ /* 0x020fda0003f82000 */
.L_x_49:
[----:B-1----:R-:W-:Y:S05]  /*28b0*/  BSYNC B0 ;  /* 0x0000000000007941 */ /* 0x002fea0003800000 */
.L_x_47:
[----:B------:R-:W-:Y:S01]  /*28c0*/  BSSY B0, `(.L_x_50) ;  /* 0x0000024000007945 */ /* 0x000fe20003800000 */
[----:B------:R-:W-:Y:S01]  /*28d0*/  IMAD.MOV.U32 R0, RZ, RZ, RZ ;  /* 0x000000ffff007224 */ /* 0x000fe200078e00ff */
[----:B------:R-:W-:Y:S02]  /*28e0*/  CS2R R6, SRZ ;  /* 0x0000000000067805 */ /* 0x000fe4000001ff00 */
[----:B--234-:R-:W-:Y:S02]  /*28f0*/  CS2R R4, SRZ ;  /* 0x0000000000047805 */ /* 0x01cfe4000001ff00 */
[----:B------:R-:W-:Y:S02]  /*2900*/  CS2R R10, SRZ ;  /* 0x00000000000a7805 */ /* 0x000fe4000001ff00 */
[----:B------:R-:W-:Y:S01]  /*2910*/  CS2R R8, SRZ ;  /* 0x0000000000087805 */ /* 0x000fe2000001ff00 */
[----:B------:R-:W-:Y:S06]  /*2920*/  @P0 BRA `(.L_x_51) ;  /* 0x0000000000740947 */ /* 0x000fec0003800000 */
[----:B------:R-:W-:-:S13]  /*2930*/  ISETP.NE.AND P2, PT, R160, 0x3, PT ;  /* 0x00000003a000780c */ /* 0x000fda0003f45270 */
[----:B------:R-:W-:Y:S05]  /*2940*/  @!P2 BRA `(.L_x_52) ;  /* 0x000000000004a947 */ /* 0x000fea0003800000 */
[----:B------:R-:W-:Y:S01]  /*2950*/  BPT.TRAP 0x1 ;  /* 0x000000040000795c */ /* 0x000fe20000300000 */
.L_x_52:
[----:B------:R-:W-:Y:S01]  /*2960*/  SHF.L.U32 R3, RZ, 0x1f, RZ ;  /* 0x0000001fff037819 */ /* 0x000fe200000006ff */
[----:B------:R-:W-:Y:S02]  /*2970*/  IMAD.MOV.U32 R0, RZ, RZ, 0x1 ;  /* 0x00000001ff007424 */ /* 0x000fe400078e00ff */
[----:B------:R-:W-:Y:S01]  /*2980*/  IMAD.MOV.U32 R7, RZ, RZ, RZ ;  /* 0x000000ffff077224 */ /* 0x000fe200078e00ff */
[----:B------:R-:W1:Y:S02]  /*2990*/  SYNCS.PHASECHK.TRANS64.TRYWAIT P2, [UR45+0x40], R3 ;  /* 0x00004003ff0075a7 */ /* 0x000e64000804016d */
[----:B-1----:R-:W-:Y:S05]  /*29a0*/  @!P2 BRA `(.L_x_53) ;  /* 0x000000700090a947 */ /* 0x002fea0003800000 */
.L_x_236:
[----:B------:R-:W-:Y:S01]  /*29b0*/  IMAD.MOV.U32 R6, RZ, RZ, RZ ;  /* 0x000000ffff067224 */ /* 0x000fe200078e00ff */
[----:B-1----:R-:W-:Y:S02]  /*29c0*/  CS2R R4, SRZ ;  /* 0x0000000000047805 */ /* 0x002fe4000001ff00 */
[----:B------:R-:W-:Y:S02]  /*29d0*/  CS2R R10, SRZ ;  /* 0x00000000000a7805 */ /* 0x000fe4000001ff00 */
[----:B------:R-:W-:Y:S01]  /*29e0*/  CS2R R8, SRZ ;  /* 0x0000000000087805 */ /* 0x000fe2000001ff00 */
[----:B------:R-:W-:Y:S06]  /*29f0*/  @P4 BRA `(.L_x_51) ;  /* 0x0000000000404947 */ /* 0x000fec0003800000 */
[C---:B------:R-:W-:Y:S01]  /*2a00*/  IMAD.SHL.U32 R3, R18.reuse, 0x10, RZ ;  /* 0x0000001012037824 */ /* 0x040fe200078e00ff */
[----:B------:R-:W-:Y:S01]  /*2a10*/  SHF.R.U32.HI R6, RZ, 0x1, R18 ;  /* 0x00000001ff067819 */ /* 0x000fe20000011612 */
[C---:B------:R-:W-:Y:S01]  /*2a20*/  IMAD.SHL.U32 R4, R18.reuse, 0x20, RZ ;  /* 0x0000002012047824 */ /* 0x040fe200078e00ff */
[----:B------:R-:W-:Y:S05]  /*2a30*/  WARPSYNC.ALL ;  /* 0x0000000000007948 */ /* 0x000fea0003800000 */
[----:B------:R-:W-:Y:S01]  /*2a40*/  LOP3.LUT R3, R3, 0xe00, RZ, 0xc0, !PT ;  /* 0x00000e0003037812 */ /* 0x000fe200078ec0ff */
[----:B------:R-:W-:Y:S01]  /*2a50*/  IMAD.SHL.U32 R8, R18, 0x4, RZ ;  /* 0x0000000412087824 */ /* 0x000fe200078e00ff */
[----:B------:R-:W-:-:S02]  /*2a60*/  LOP3.LUT R5, R4, 0xc0, RZ, 0xc0, !PT ;  /* 0x000000c004057812 */ /* 0x000fc400078ec0ff */
[----:B------:R-:W-:Y:S02]  /*2a70*/  LOP3.LUT R3, R3, 0x20, R4, 0xf8, !PT ;  /* 0x0000002003037812 */ /* 0x000fe400078ef804 */
[----:B------:R-:W-:Y:S02]  /*2a80*/  LOP3.LUT R5, R5, 0x8, R6, 0xf8, !PT ;  /* 0x0000000805057812 */ /* 0x000fe400078ef806 */
[----:B------:R-:W-:Y:S02]  /*2a90*/  LOP3.LUT R3, R3, 0x100, R4, 0xf8, !PT ;  /* 0x0000010003037812 */ /* 0x000fe400078ef804 */
[----:B------:R-:W-:-:S04]  /*2aa0*/  LOP3.LUT R8, R5, 0x18, R8, 0x78, !PT ;  /* 0x0000001805087812 */ /* 0x000fc800078e7808 */
[----:B------:R-:W-:-:S04]  /*2ab0*/  LOP3.LUT R3, R3, R8, RZ, 0xfc, !PT ;  /* 0x0000000803037212 */ /* 0x000fc800078efcff */
[----:B------:R-:W-:-:S05]  /*2ac0*/  LEA R8, R3, UR45, 0x1 ;  /* 0x0000002d03087c11 */ /* 0x000fca000f8e08ff */
[----:B------:R-:W-:Y:S02]  /*2ad0*/  IMAD R4, R157, 0x2, R8 ;  /* 0x000000029d047824 */ /* 0x000fe400078e0208 */
[----:B------:R-:W1:Y:S04]  /*2ae0*/  LDSM.16.M88.4 R8, [R8+0x200] ;  /* 0x000200000808783b */ /* 0x000e680000000200 */
[----:B------:R-:W2:Y:S02]  /*2af0*/  LDSM.16.M88.4 R4, [R4+0x200] ;  /* 0x000200000404783b */ /* 0x000ea40000000200 */
.L_x_51:
[----:B------:R-:W-:Y:S05]  /*2b00*/  BSYNC B0 ;  /* 0x0000000000007941 */ /* 0x000fea0003800000 */
.L_x_50:
[----:B------:R-:W-:Y:S01]  /*2b10*/  IMAD.SHL.U32 R13, R18, 0x20, RZ ;  /* 0x00000020120d7824 */ /* 0x000fe200078e00ff */
[----:B------:R-:W-:Y:S01]  /*2b20*/  SHF.R.U32.HI R166, RZ, 0x1, R18 ;  /* 0x00000001ffa67819 */ /* 0x000fe20000011612 */
[C---:B-1----:R-:W-:Y:S01]  /*2b30*/  IMAD.U32 R162, R11.reuse, 0x10000, RZ ;  /* 0x000100000ba27824 */ /* 0x042fe200078e00ff */
[----:B------:R-:W-:Y:S01]  /*2b40*/  LOP3.LUT R164, R11, 0xffff0000, RZ, 0xc0, !PT ;  /* 0xffff00000ba47812 */ /* 0x000fe200078ec0ff */
[----:B------:R-:W-:Y:S01]  /*2b50*/  IMAD.U32 R14, R9, 0x10000, RZ ;  /* 0x00010000090e7824 */ /* 0x000fe200078e00ff */
[----:B------:R-:W-:Y:S01]  /*2b60*/  LOP3.LUT R3, R13, 0xc0, RZ, 0xc0, !PT ;  /* 0x000000c00d037812 */ /* 0x000fe200078ec0ff */
[----:B------:R-:W-:Y:S01]  /*2b70*/  IMAD.U32 R158, R10, 0x10000, RZ ;  /* 0x000100000a9e7824 */ /* 0x000fe200078e00ff */
[----:B--2---:R-:W-:Y:S01]  /*2b80*/  LOP3.LUT R168, R4, 0xffff0000, RZ, 0xc0, !PT ;  /* 0xffff000004a87812 */ /* 0x004fe200078ec0ff */
[----:B------:R-:W-:Y:S01]  /*2b90*/  IMAD.U32 R174, R6, 0x10000, RZ ;  /* 0x0001000006ae7824 */ /* 0x000fe200078e00ff */
[----:B------:R-:W-:Y:S01]  /*2ba0*/  LOP3.LUT R11, R3, 0x8, R166, 0xf8, !PT ;  /* 0x00000008030b7812 */ /* 0x000fe200078ef8a6 */
[----:B------:R-:W-:Y:S01]  /*2bb0*/  IMAD.U32 R166, R4, 0x10000, RZ ;  /* 0x0001000004a67824 */ /* 0x000fe200078e00ff */
[C---:B------:R-:W-:Y:S01]  /*2bc0*/  LOP3.LUT R3, R18.reuse, 0xff, RZ, 0xc0, !PT ;  /* 0x000000ff12037812 */ /* 0x040fe200078ec0ff */
[----:B------:R-:W-:Y:S01]  /*2bd0*/  IMAD.SHL.U32 R4, R18, 0x10, RZ ;  /* 0x0000001012047824 */ /* 0x000fe200078e00ff */
[----:B------:R-:W-:Y:S01]  /*2be0*/  SHF.L.U32 R12, R8, 0x10, RZ ;  /* 0x00000010080c7819 */ /* 0x000fe200000006ff */
[----:B-----5:R-:W-:Y:S01]  /*2bf0*/  FMUL R15, R155, R158 ;  /* 0x0000009e9b0f7220 */ /* 0x020fe20000400000 */
[----:B------:R-:W-:Y:S01]  /*2c00*/  LOP3.LUT R20, R9, 0xffff0000, RZ, 0xc0, !PT ;  /* 0xffff000009147812 */ /* 0x000fe200078ec0ff */
[----:B------:R-:W-:Y:S01]  /*2c10*/  VIADD R3, R3, 0x1f ;  /* 0x0000001f03037836 */ /* 0x000fe20000000000 */
[----:B------:R-:W-:Y:S01]  /*2c20*/  LOP3.LUT R4, R4, 0xe00, RZ, 0xc0, !PT ;  /* 0x00000e0004047812 */ /* 0x000fe200078ec0ff */
[----:B------:R-:W-:Y:S01]  /*2c30*/  IMAD.U32 R170, R5, 0x10000, RZ ;  /* 0x0001000005aa7824 */ /* 0x000fe200078e00ff */
[----:B------:R-:W-:Y:S01]  /*2c40*/  LOP3.LUT R8, R8, 0xffff0000, RZ, 0xc0, !PT ;  /* 0xffff000008087812 */ /* 0x000fe200078ec0ff */
[C---:B------:R-:W-:Y:S01]  /*2c50*/  FMUL R21, R155.reuse, R162 ;  /* 0x000000a29b157220 */ /* 0x040fe20000400000 */
[----:B------:R-:W-:Y:S01]  /*2c60*/  LOP3.LUT R4, R4, 0x20, R13, 0xf8, !PT ;  /* 0x0000002004047812 */ /* 0x000fe200078ef80d */
[C---:B------:R-:W-:Y:S01]  /*2c70*/  FMUL R158, R155.reuse, R164 ;  /* 0x000000a49b9e7220 */ /* 0x040fe20000400000 */
[----:B------:R-:W-:Y:S01]  /*2c80*/  LOP3.LUT R10, R10, 0xffff0000, RZ, 0xc0, !PT ;  /* 0xffff00000a0a7812 */ /* 0x000fe200078ec0ff */
[----:B------:R-:W-:Y:S01]  /*2c90*/  FFMA R28, R156, R28, R15 ;  /* 0x0000001c9c1c7223 */ /* 0x000fe2000000000f */
[----:B------:R-:W-:Y:S01]  /*2ca0*/  LOP3.LUT R176, R6, 0xffff0000, RZ, 0xc0, !PT ;  /* 0xffff000006b07812 */ /* 0x000fe200078ec0ff */
[----:B------:R-:W-:Y:S01]  /*2cb0*/  IMAD.SHL.U32 R6, R18, 0x4, RZ ;  /* 0x0000000412067824 */ /* 0x000fe200078e00ff */
[----:B------:R-:W-:Y:S01]  /*2cc0*/  LOP3.LUT R9, R4, 0x100, R13, 0xf8, !PT ;  /* 0x0000010004097812 */ /* 0x000fe200078ef80d */
[----:B------:R-:W-:Y:S01]  /*2cd0*/  FMUL R13, R155, R14 ;  /* 0x0000000e9b0d7220 */ /* 0x000fe20000400000 */
[----:B------:R-:W-:Y:S01]  /*2ce0*/  ISETP.GT.U32.AND P2, PT, R3, 0x3e, PT ;  /* 0x0000003e0300780c */ /* 0x000fe20003f44070 */
[C---:B------:R-:W-:Y:S01]  /*2cf0*/  FMUL R3, R155.reuse, R12 ;  /* 0x0000000c9b037220 */ /* 0x040fe20000400000 */
[C---:B------:R-:W-:Y:S01]  /*2d00*/  FMUL R14, R155.reuse, R20 ;  /* 0x000000149b0e7220 */ /* 0x040fe20000400000 */
[C---:B------:R-:W-:Y:S01]  /*2d10*/  FMUL R12, R155.reuse, R8 ;  /* 0x000000089b0c7220 */ /* 0x040fe20000400000 */
[----:B------:R-:W-:Y:S01]  /*2d20*/  FMUL R20, R155, R10 ;  /* 0x0000000a9b147220 */ /* 0x000fe20000400000 */
[----:B------:R-:W-:Y:S01]  /*2d30*/  LOP3.LUT R172, R5, 0xffff0000, RZ, 0xc0, !PT ;  /* 0xffff000005ac7812 */ /* 0x000fe200078ec0ff */
[C---:B------:R-:W-:Y:S01]  /*2d40*/  FFMA R5, R156.reuse, R26, R13 ;  /* 0x0000001a9c057223 */ /* 0x040fe2000000000d */
[----:B------:R-:W-:Y:S01]  /*2d50*/  LOP3.LUT R182, R11, 0x18, R6, 0x78, !PT ;  /* 0x000000180bb67812 */ /* 0x000fe200078e7806 */
[C---:B------:R-:W-:Y:S01]  /*2d60*/  FFMA R6, R156.reuse, R27, R14 ;  /* 0x0000001b9c067223 */ /* 0x040fe2000000000e */
[C---:B------:R-:W-:Y:S01]  /*2d70*/  FFMA R4, R156.reuse, R24, R3 ;  /* 0x000000189c047223 */ /* 0x040fe20000000003 */
[C---:B------:R-:W-:Y:S01]  /*2d80*/  FFMA R25, R156.reuse, R25, R12 ;  /* 0x000000199c197223 */ /* 0x040fe2000000000c */
[C---:B------:R-:W-:Y:S01]  /*2d90*/  FFMA R29, R156.reuse, R29, R20 ;  /* 0x0000001d9c1d7223 */ /* 0x040fe20000000014 */
[C---:B------:R-:W-:Y:S01]  /*2da0*/  SHF.L.U32 R178, R7.reuse, 0x10, RZ ;  /* 0x0000001007b27819 */ /* 0x040fe200000006ff */
[C---:B------:R-:W-:Y:S01]  /*2db0*/  FFMA R8, R156.reuse, R31, R158 ;  /* 0x0000001f9c087223 */ /* 0x040fe2000000009e */
[----:B------:R-:W-:Y:S01]  /*2dc0*/  LOP3.LUT R180, R7, 0xffff0000, RZ, 0xc0, !PT ;  /* 0xffff000007b47812 */ /* 0x000fe200078ec0ff */
[----:B------:R-:W-:Y:S01]  /*2dd0*/  FFMA R7, R156, R30, R21 ;  /* 0x0000001e9c077223 */ /* 0x000fe20000000015 */
[----:B------:R-:W-:Y:S01]  /*2de0*/  F2FP.RELU.BF16.F32.PACK_AB R5, R6, R5 ;  /* 0x000000050605723e */ /* 0x000fe200000018ff */
[----:B------:R-:W-:Y:S01]  /*2df0*/  FMUL R27, R155, R170 ;  /* 0x000000aa9b1b7220 */ /* 0x000fe20000400000 */
[----:B------:R-:W-:Y:S01]  /*2e00*/  F2FP.RELU.BF16.F32.PACK_AB R4, R25, R4 ;  /* 0x000000041904723e */ /* 0x000fe200000018ff */
[----:B------:R-:W-:Y:S01]  /*2e10*/  FMUL R30, R155, R172 ;  /* 0x000000ac9b1e7220 */ /* 0x000fe20000400000 */
[----:B------:R-:W-:Y:S01]  /*2e20*/  F2FP.RELU.BF16.F32.PACK_AB R6, R29, R28 ;  /* 0x0000001c1d06723e */ /* 0x000fe200000018ff */
[----:B------:R-:W-:Y:S01]  /*2e30*/  FMUL R25, R155, R166 ;  /* 0x000000a69b197220 */ /* 0x000fe20000400000 */
[----:B------:R-:W-:Y:S01]  /*2e40*/  LOP3.LUT R24, R9, R182, RZ, 0xfc, !PT ;  /* 0x000000b609187212 */ /* 0x000fe200078efcff */
[C---:B------:R-:W-:Y:S01]  /*2e50*/  FMUL R26, R155.reuse, R168 ;  /* 0x000000a89b1a7220 */ /* 0x040fe20000400000 */
[C---:B------:R-:W-:Y:S01]  /*2e60*/  FMUL R29, R155.reuse, R174 ;  /* 0x000000ae9b1d7220 */ /* 0x040fe20000400000 */
[C---:B------:R-:W-:Y:S01]  /*2e70*/  FMUL R162, R155.reuse, R176 ;  /* 0x000000b09ba27220 */ /* 0x040fe20000400000 */
[C---:B------:R-:W-:Y:S01]  /*2e80*/  FMUL R161, R155.reuse, R178 ;  /* 0x000000b29ba17220 */ /* 0x040fe20000400000 */
[----:B------:R-:W-:Y:S01]  /*2e90*/  FMUL R164, R155, R180 ;  /* 0x000000b49ba47220 */ /* 0x000fe20000400000 */
[----:B------:R-:W-:Y:S01]  /*2ea0*/  F2FP.RELU.BF16.F32.PACK_AB R7, R8, R7 ;  /* 0x000000070807723e */ /* 0x000fe200000018ff */
[C---:B------:R-:W-:Y:S01]  /*2eb0*/  FFMA R9, R156.reuse, R34, R27 ;  /* 0x000000229c097223 */ /* 0x040fe2000000001b */
[C---:B------:R-:W-:Y:S01]  /*2ec0*/  FFMA R10, R156.reuse, R35, R30 ;  /* 0x000000239c0a7223 */ /* 0x040fe2000000001e */
[C---:B------:R-:W-:Y:S01]  /*2ed0*/  FFMA R8, R156.reuse, R32, R25 ;  /* 0x000000209c087223 */ /* 0x040fe20000000019 */
[C---:B------:R-:W-:Y:S01]  /*2ee0*/  FFMA R33, R156.reuse, R33, R26 ;  /* 0x000000219c217223 */ /* 0x040fe2000000001a */
[C---:B------:R-:W-:Y:S01]  /*2ef0*/  FFMA R36, R156.reuse, R36, R29 ;  /* 0x000000249c247223 */ /* 0x040fe2000000001d */
[C---:B------:R-:W-:Y:S01]  /*2f00*/  FFMA R37, R156.reuse, R37, R162 ;  /* 0x000000259c257223 */ /* 0x040fe200000000a2 */
[C---:B------:R-:W-:Y:S01]  /*2f10*/  FFMA R11, R156.reuse, R38, R161 ;  /* 0x000000269c0b7223 */ /* 0x040fe200000000a1 */
[----:B------:R-:W-:Y:S01]  /*2f20*/  FFMA R28, R156, R39, R164 ;  /* 0x000000279c1c7223 */ /* 0x000fe200000000a4 */
[----:B------:R-:W-:Y:S01]  /*2f30*/  LEA R24, R24, UR45, 0x1 ;  /* 0x0000002d18187c11 */ /* 0x000fe2000f8e08ff */
[----:B------:R-:W-:Y:S05]  /*2f40*/  WARPSYNC.ALL ;  /* 0x0000000000007948 */ /* 0x000fea0003800000 */
[----:B------:R-:W-:Y:S01]  /*2f50*/  F2FP.RELU.BF16.F32.PACK_AB R9, R10, R9 ;  /* 0x000000090a09723e */ /* 0x000fe200000018ff */
[----:B------:R-:W-:Y:S01]  /*2f60*/  IMAD R31, R157, 0x2, R24 ;  /* 0x000000029d1f7824 */ /* 0x000fe200078e0218 */
[----:B------:R-:W-:Y:S01]  /*2f70*/  F2FP.RELU.BF16.F32.PACK_AB R8, R33, R8 ;  /* 0x000000082108723e */ /* 0x000fe200000018ff */
[----:B------:R1:W-:Y:S01]  /*2f80*/  STSM.16.M88.4 [R24+0x200], R4 ;  /* 0x0002000418007844 */ /* 0x0003e20000000200 */
[----:B------:R-:W-:Y:S01]  /*2f90*/  F2FP.RELU.BF16.F32.PACK_AB R10, R37, R36 ;  /* 0x00000024250a723e */ /* 0x000fe200000018ff */
[----:B------:R-:W-:Y:S01]  /*2fa0*/  BSSY B0, `(.L_x_54) ;  /* 0x0000011000007945 */ /* 0x000fe20003800000 */
[----:B------:R-:W-:-:S05]  /*2fb0*/  F2FP.RELU.BF16.F32.PACK_AB R11, R28, R11 ;  /* 0x0000000b1c0b723e */ /* 0x000fca00000018ff */
[----:B------:R1:W-:Y:S01]  /*2fc0*/  STSM.16.M88.4 [R31+0x200], R8 ;  /* 0x000200081f007844 */ /* 0x0003e20000000200 */
[----:B------:R-:W-:Y:S01]  /*2fd0*/  @!PT LDS RZ, [RZ] ;  /* 0x00000000fffff984 */ /* 0x000fe20000000800 */
[----:B------:R-:W-:Y:S01]  /*2fe0*/  @!PT LDS RZ, [RZ] ;  /* 0x00000000fffff984 */ /* 0x000fe20000000800 */
[----:B------:R-:W-:Y:S01]  /*2ff0*/  @!PT LDS RZ, [RZ] ;  /* 0x00000000fffff984 */ /* 0x000fe20000000800 */
[----:B------:R-:W-:Y:S01]  /*3000*/  @!PT LDS RZ, [RZ] ;  /* 0x00000000fffff984 */ /* 0x000fe20000000800 */
[----:B------:R2:W-:Y:S06]  /*3010*/  MEMBAR.ALL.CTA ;  /* 0x0000000000007992 */ /* 0x0005ec0000008000 */
[----:B--2---:R-:W2:Y:S02]  /*3020*/  FENCE.VIEW.ASYNC.S ;  /* 0x00000000000073c6 */ /* 0x004ea40000000000 */
[----:B--2---:R-:W-:Y:S06]  /*3030*/  BAR.SYNC.DEFER_BLOCKING 0x1, 0x100 ;  /* 0x0044000000007b1d */ /* 0x004fec0000010000 */
[----:B------:R-:W-:Y:S05]  /*3040*/  @P2 BRA `(.L_x_55) ;  /* 0x0000000000182947 */ /* 0x000fea0003800000 */
[----:B------:R-:W-:Y:S02]  /*3050*/  UIADD3 UR4, UP0, UR40, 0x4f0, URZ ;  /* 0x000004f028047890 */ /* 0x000fe4000ff1e03f */
[----:B------:R-:W-:Y:S02]  /*3060*/  UIADD3 UR52, UR45, 0x200, URZ ;  /* 0x000002002d347890 */ /* 0x000fe4000fffe03f */
[----:B------:R-:W-:-:S09]  /*3070*/  UIADD3.X UR5, URZ, UR41, URZ, UP0, !UPT ;  /* 0x000000293f057290 */ /* 0x000fd200087fe43f */
[----:B------:R2:W-:Y:S01]  /*3080*/  UTMASTG.3D [UR52], [UR4] ;  /* 0x00000034040073b5 */ /* 0x0005e20008010000 */
[----:B------:R0:W-:Y:S01]  /*3090*/  UTMACMDFLUSH ;  /* 0x00000000000079b7 */ /* 0x0001e20000000000 */
[----:B--2---:R-:W-:-:S04]  /*30a0*/  DEPBAR.LE SB0, 0x1 ;  /* 0x000080400000791a */ /* 0x004fc80000000000 */
.L_x_55:
[----:B------:R-:W-:Y:S05]  /*30b0*/  BSYNC B0 ;  /* 0x0000000000007941 */ /* 0x000fea0003800000 */
.L_x_54:
[----:B------:R-:W-:Y:S01]  /*30c0*/  BAR.SYNC.DEFER_BLOCKING 0x1, 0x100 ;  /* 0x0044000000007b1d */ /* 0x000fe20000010000 */
[----:B------:R-:W-:Y:S01]  /*30d0*/  ISETP.NE.AND P3, PT, RZ, UR39, PT ;  /* 0x00000027ff007c0c */ /* 0x000fe2000bf65270 */
[----:B------:R-:W-:-:S04]  /*30e0*/  VIADD R23, R24, 0x200 ;  /* 0x0000020018177836 */ /* 0x000fc80000000000 */
[----:B------:R-:W-:-:S08]  /*30f0*/  IMAD R28, R157, 0x2, R23 ;  /* 0x000000029d1c7824 */ /* 0x000fd000078e0217 */
[----:B------:R-:W-:Y:S05]  /*3100*/  @!P3 BRA `(.L_x_56) ;  /* 0x000000000034b947 */ /* 0x000fea0003800000 */
[----:B------:R-:W-:Y:S04]  /*3110*/  BSSY B0, `(.L_x_57) ;  /* 0x0000009000007945 */ /* 0x000fe80003800000 */
[----:B------:R-:W-:Y:S05]  /*3120*/  @P0 BRA `(.L_x_58) ;  /* 0x00000000001c0947 */ /* 0x000fea0003800000 */
[----:B------:R-:W-:-:S13]  /*3130*/  ISETP.NE.AND P3, PT, R160, 0x3, PT ;  /* 0x00000003a000780c */ /* 0x000fda0003f65270 */
[----:B------:R-:W-:Y:S05]  /*3140*/  @!P3 BRA `(.L_x_59) ;  /* 0x000000000004b947 */ /* 0x000fea0003800000 */
[----:B------:R-:W-:Y:S01]  /*3150*/  BPT.TRAP 0x1 ;  /* 0x000000040000795c */ /* 0x000fe20000300000 */
.L_x_59:
[----:B------:R-:W-:-:S04]  /*3160*/  ULEA UR4, UR36, UR45, 0x3 ;  /* 0x0000002d24047291 */ /* 0x000fc8000f8e183f */
[----:B------:R-:W-:-:S04]  /*3170*/  UIADD3 UR4, UR4, 0x60, URZ ;  /* 0x0000006004047890 */ /* 0x000fc8000fffe03f */
[----:B------:R-:W-:-:S09]  /*3180*/  UPRMT UR4, UR50, 0x654, UR4 ;  /* 0x0000065432047896 */ /* 0x000fd20008000004 */
[----:B------:R-:W-:Y:S03]  /*3190*/  SYNCS.ARRIVE.TRANS64.RED.A1T0 RZ, [UR4], RZ ;  /* 0x000000ffffff79a7 */ /* 0x000fe60008100404 */
.L_x_58:
[----:B------:R-:W-:Y:S05]  /*31a0*/  BSYNC B0 ;  /* 0x0000000000007941 */ /* 0x000fea0003800000 */
.L_x_57:
[----:B------:R-:W-:-:S04]  /*31b0*/  UIADD3 UR36, UR36, 0x1, URZ ;  /* 0x0000000124247890 */ /* 0x000fc8000fffe03f */
[----:B------:R-:W-:-:S04]  /*31c0*/  UISETP.NE.AND UP0, UPT, UR36, 0x4, UPT ;  /* 0x000000042400788c */ /* 0x000fc8000bf05270 */
[----:B------:R-:W-:-:S12]  /*31d0*/  USEL UR36, UR36, URZ, UP0 ;  /* 0x0000003f24247287 */ /* 0x000fd80008000000 */
.L_x_56:
[----:B------:R-:W-:Y:S04]  /*31e0*/  BSSY B0, `(.L_x_60) ;  /* 0x0000032000007945 */ /* 0x000fe80003800000 */
[----:B------:R-:W-:Y:S05]  /*31f0*/  @P0 BRA `(.L_x_61) ;  /* 0x0000000000c00947 */ /* 0x000fea0003800000 */
[----:B------:R-:W-:-:S13]  /*3200*/  ISETP.NE.AND P3, PT, R160, 0x3, PT ;  /* 0x00000003a000780c */ /* 0x000fda0003f65270 */
[----:B------:R-:W-:Y:S05]  /*3210*/  @!P3 BRA `(.L_x_62) ;  /* 0x000000000004b947 */ /* 0x000fea0003800000 */
[----:B------:R-:W-:Y:S01]  /*3220*/  BPT.TRAP 0x1 ;  /* 0x000000040000795c */ /* 0x000fe20000300000 */
.L_x_62:
[----:B-1----:R-:W-:Y:S01]  /*3230*/  LEA R4, R0, UR45, 0x3 ;  /* 0x0000002d00047c11 */ /* 0x002fe2000f8e18ff */
[----:B------:R-:W-:Y:S01]  /*3240*/  BSSY B1, `(.L_x_63) ;  /* 0x0000004000017945 */ /* 0x000fe20003800000 */
[----:B------:R-:W-:-:S04]  /*3250*/  SHF.L.U32 R5, RZ, 0x1f, RZ ;  /* 0x0000001fff057819 */ /* 0x000fc800000006ff */
[----:B------:R-:W1:Y:S02]  /*3260*/  SYNCS.PHASECHK.TRANS64.TRYWAIT P3, [R4+URZ+0x40], R5 ;  /* 0x00004005040075a7 */ /* 0x000e64000806017f */
[----:B-1----:R-:W-:Y:S05]  /*3270*/  @!P3 BRA `(.L_x_64) ;  /* 0x000000680074b947 */ /* 0x002fea0003800000 */
.L_x_237:
[----:B------:R-:W-:Y:S05]  /*3280*/  BSYNC B1 ;  /* 0x0000000000017941 */ /* 0x000fea0003800000 */
.L_x_63:
[----:B------:R-:W-:Y:S05]  /*3290*/  @P4 BRA `(.L_x_65) ;  /* 0x0000000000944947 */ /* 0x000fea0003800000 */
[----:B------:R-:W-:Y:S01]  /*32a0*/  IMAD R12, R0, 0x2000, R23 ;  /* 0x00002000000c7824 */ /* 0x000fe200078e0217 */
[----:B------:R-:W-:Y:S05]  /*32b0*/  WARPSYNC.ALL ;  /* 0x0000000000007948 */ /* 0x000fea0003800000 */
[----:B------:R-:W-:Y:S01]  /*32c0*/  IMAD R8, R157, 0x2, R12 ;  /* 0x000000029d087824 */ /* 0x000fe200078e020c */
[----:B-1----:R-:W1:Y:S05]  /*32d0*/  LDSM.16.M88.4 R4, [R12] ;  /* 0x000000000c04783b */ /* 0x002e6a0000000200 */
[----:B------:R-:W2:Y:S01]  /*32e0*/  LDSM.16.M88.4 R8, [R8] ;  /* 0x000000000808783b */ /* 0x000ea20000000200 */
[----:B-1----:R-:W-:Y:S01]  /*32f0*/  IMAD.U32 R14, R4, 0x10000, RZ ;  /* 0x00010000040e7824 */ /* 0x002fe200078e00ff */
[C---:B------:R-:W-:Y:S01]  /*3300*/  LOP3.LUT R26, R5.reuse, 0xffff0000, RZ, 0xc0, !PT ;  /* 0xffff0000051a7812 */ /* 0x040fe200078ec0ff */
[----:B------:R-:W-:Y:S01]  /*3310*/  IMAD.U32 R30, R6, 0x10000, RZ ;  /* 0x00010000061e7824 */ /* 0x000fe200078e00ff */
[----:B------:R-:W-:Y:S01]  /*3320*/  LOP3.LUT R4, R4, 0xffff0000, RZ, 0xc0, !PT ;  /* 0xffff000004047812 */ /* 0x000fe200078ec0ff */
[----:B------:R-:W-:Y:S01]  /*3330*/  IMAD.U32 R20, R5, 0x10000, RZ ;  /* 0x0001000005147824 */ /* 0x000fe200078e00ff */
[C---:B--2---:R-:W-:Y:S01]  /*3340*/  LOP3.LUT R36, R8.reuse, 0xffff0000, RZ, 0xc0, !PT ;  /* 0xffff000008247812 */ /* 0x044fe200078ec0ff */
[----:B------:R-:W-:Y:S01]  /*3350*/  IMAD.U32 R34, R8, 0x10000, RZ ;  /* 0x0001000008227824 */ /* 0x000fe200078e00ff */
[----:B------:R-:W-:Y:S01]  /*3360*/  LOP3.LUT R6, R6, 0xffff0000, RZ, 0xc0, !PT ;  /* 0xffff000006067812 */ /* 0x000fe200078ec0ff */
[C---:B------:R-:W-:Y:S01]  /*3370*/  IMAD.U32 R162, R10.reuse, 0x10000, RZ ;  /* 0x000100000aa27824 */ /* 0x040fe200078e00ff */
[----:B------:R-:W-:Y:S01]  /*3380*/  LOP3.LUT R158, R7, 0xffff0000, RZ, 0xc0, !PT ;  /* 0xffff0000079e7812 */ /* 0x000fe200078ec0ff */
[----:B------:R-:W-:Y:S01]  /*3390*/  IMAD.U32 R164, R11, 0x10000, RZ ;  /* 0x000100000ba47824 */ /* 0x000fe200078e00ff */
[----:B------:R-:W-:Y:S01]  /*33a0*/  SHF.L.U32 R8, R9, 0x10, RZ ;  /* 0x0000001009087819 */ /* 0x000fe200000006ff */
[----:B------:R-:W-:Y:S01]  /*33b0*/  IMAD.U32 R32, R7, 0x10000, RZ ;  /* 0x0001000007207824 */ /* 0x000fe200078e00ff */
[----:B------:R-:W-:Y:S01]  /*33c0*/  LOP3.LUT R38, R9, 0xffff0000, RZ, 0xc0, !PT ;  /* 0xffff000009267812 */ /* 0x000fe200078ec0ff */
[C---:B------:R-:W-:Y:S01]  /*33d0*/  FMUL R3, R155.reuse, R14 ;  /* 0x0000000e9b037220 */ /* 0x040fe20000400000 */
[----:B------:R-:W-:Y:S01]  /*33e0*/  LOP3.LUT R10, R10, 0xffff0000, RZ, 0xc0, !PT ;  /* 0xffff00000a0a7812 */ /* 0x000fe200078ec0ff */
[----:B------:R-:W-:Y:S01]  /*33f0*/  FMUL R13, R155, R20 ;  /* 0x000000149b0d7220 */ /* 0x000fe20000400000 */
[----:B------:R-:W-:Y:S01]  /*3400*/  LOP3.LUT R166, R11, 0xffff0000, RZ, 0xc0, !PT ;  /* 0xffff00000ba67812 */ /* 0x000fe200078ec0ff */
[C---:B------:R-:W-:Y:S01]  /*3410*/  FMUL R14, R155.reuse, R26 ;  /* 0x0000001a9b0e7220 */ /* 0x040fe20000400000 */
        /* <DEDUP_REMOVED lines=12> */
[----:B------:R-:W-:-:S07]  /*34e0*/  FMUL R164, R155, R166 ;  /* 0x000000a69ba47220 */ /* 0x000fce0000400000 */
.L_x_65:
[----:B------:R-:W-:-:S07]  /*34f0*/  VIADD R0, R0, 0x1 ;  /* 0x0000000100007836 */ /* 0x000fce0000000000 */
.L_x_61:
[----:B------:R-:W-:Y:S05]  /*3500*/  BSYNC B0 ;  /* 0x0000000000007941 */ /* 0x000fea0003800000 */
.L_x_60:
[C---:B-1----:R-:W-:Y:S01]  /*3510*/  FFMA R5, R156.reuse, R42, R13 ;  /* 0x0000002a9c057223 */ /* 0x042fe2000000000d */
[C---:B------:R-:W-:Y:S01]  /*3520*/  FFMA R6, R156.reuse, R43, R14 ;  /* 0x0000002b9c067223 */ /* 0x040fe2000000000e */
        /* <DEDUP_REMOVED lines=14> */
[----:B------:R-:W-:Y:S01]  /*3610*/  F2FP.RELU.BF16.F32.PACK_AB R5, R6, R5 ;  /* 0x000000050605723e */ /* 0x000fe200000018ff */
[----:B------:R-:W-:Y:S05]  /*3620*/  WARPSYNC.ALL ;  /* 0x0000000000007948 */ /* 0x000fea0003800000 */
[----:B------:R-:W-:Y:S01]  /*3630*/  F2FP.RELU.BF16.F32.PACK_AB R4, R41, R4 ;  /* 0x000000042904723e */ /* 0x000fe200000018ff */
[----:B------:R-:W-:Y:S01]  /*3640*/  BSSY B0, `(.L_x_66) ;  /* 0x000001a000007945 */ /* 0x000fe20003800000 */
[----:B------:R-:W-:-:S02]  /*3650*/  F2FP.RELU.BF16.F32.PACK_AB R6, R45, R44 ;  /* 0x0000002c2d06723e */ /* 0x000fc400000018ff */
[----:B------:R-:W-:Y:S02]  /*3660*/  F2FP.RELU.BF16.F32.PACK_AB R7, R8, R7 ;  /* 0x000000070807723e */ /* 0x000fe400000018ff */
[----:B------:R-:W-:Y:S02]  /*3670*/  F2FP.RELU.BF16.F32.PACK_AB R9, R10, R9 ;  /* 0x000000090a09723e */ /* 0x000fe400000018ff */
[----:B------:R-:W-:Y:S01]  /*3680*/  F2FP.RELU.BF16.F32.PACK_AB R8, R49, R48 ;  /* 0x000000303108723e */ /* 0x000fe200000018ff */
[----:B------:R1:W-:Y:S01]  /*3690*/  STSM.16.M88.4 [R24+0x2200], R4 ;  /* 0x0022000418007844 */ /* 0x0003e20000000200 */
[----:B------:R-:W-:Y:S02]  /*36a0*/  F2FP.RELU.BF16.F32.PACK_AB R10, R53, R52 ;  /* 0x00000034350a723e */ /* 0x000fe400000018ff */
        /* <DEDUP_REMOVED lines=12> */
[----:B------:R-:W-:Y:S02]  /*3770*/  UIADD3 UR4, UR45, 0x2200, URZ ;  /* 0x000022002d047890 */ /* 0x000fe4000fffe03f */
[----:B------:R-:W-:Y:S01]  /*3780*/  UIADD3.X UR9, URZ, UR41, URZ, UP0, !UPT ;  /* 0x000000293f097290 */ /* 0x000fe200087fe43f */
[----:B------:R-:W-:Y:S01]  /*3790*/  UMOV UR6, UR54 ;  /* 0x0000003600067c82 */ /* 0x000fe20008000000 */
[----:B------:R-:W-:-:S07]  /*37a0*/  UMOV UR7, UR55 ;  /* 0x0000003700077c82 */ /* 0x000fce0008000000 */
[----:B------:R2:W-:Y:S01]  /*37b0*/  UTMASTG.3D [UR4], [UR8] ;  /* 0x00000004080073b5 */ /* 0x0005e20008010000 */
[----:B------:R0:W-:Y:S01]  /*37c0*/  UTMACMDFLUSH ;  /* 0x00000000000079b7 */ /* 0x0001e20000000000 */
[----:B--2---:R-:W-:-:S04]  /*37d0*/  DEPBAR.LE SB0, 0x1 ;  /* 0x000080400000791a */ /* 0x004fc80000000000 */
.L_x_67:
[----:B------:R-:W-:Y:S05]  /*37e0*/  BSYNC B0 ;  /* 0x0000000000007941 */ /* 0x000fea0003800000 */
.L_x_66:
[----:B------:R-:W-:Y:S01]  /*37f0*/  VIADD R32, R24, 0x2200 ;  /* 0x0000220018207836 */ /* 0x000fe20000000000 */
[----:B------:R-:W-:Y:S03]  /*3800*/  BAR.SYNC.DEFER_BLOCKING 0x1, 0x100 ;  /* 0x0044000000007b1d */ /* 0x000fe60000010000 */
[----:B------:R-:W-:-:S03]  /*3810*/  IMAD R32, R157, 0x2, R32 ;  /* 0x000000029d207824 */ /* 0x000fc600078e0220 */
[----:B------:R-:W-:Y:S04]  /*3820*/  BSSY B0, `(.L_x_68) ;  /* 0x0000009000007945 */ /* 0x000fe80003800000 */
[----:B------:R-:W-:Y:S05]  /*3830*/  @P0 BRA `(.L_x_69) ;  /* 0x00000000001c0947 */ /* 0x000fea0003800000 */
[----:B------:R-:W-:-:S13]  /*3840*/  ISETP.NE.AND P3, PT, R160, 0x3, PT ;  /* 0x00000003a000780c */ /* 0x000fda0003f65270 */
[----:B------:R-:W-:Y:S05]  /*3850*/  @!P3 BRA `(.L_x_70) ;  /* 0x000000000004b947 */ /* 0x000fea0003800000 */
[----:B------:R-:W-:Y:S01]  /*3860*/  BPT.TRAP 0x1 ;  /* 0x000000040000795c */ /* 0x000fe20000300000 */
.L_x_70:
[----:B------:R-:W-:-:S04]  /*3870*/  ULEA UR4, UR36, UR45, 0x3 ;  /* 0x0000002d24047291 */ /* 0x000fc8000f8e183f */
[----:B------:R-:W-:-:S04]  /*3880*/  UIADD3 UR4, UR4, 0x60, URZ ;  /* 0x0000006004047890 */ /* 0x000fc8000fffe03f */
[----:B------:R-:W-:-:S09]  /*3890*/  UPRMT UR4, UR50, 0x654, UR4 ;  /* 0x0000065432047896 */ /* 0x000fd20008000004 */
[----:B------:R-:W-:Y:S03]  /*38a0*/  SYNCS.ARRIVE.TRANS64.RED.A1T0 RZ, [UR4], RZ ;  /* 0x000000ffffff79a7 */ /* 0x000fe60008100404 */
.L_x_69:
[----:B------:R-:W-:Y:S05]  /*38b0*/  BSYNC B0 ;  /* 0x0000000000007941 */ /* 0x000fea0003800000 */
.L_x_68:
[----:B------:R-:W-:Y:S01]  /*38c0*/  UIADD3 UR36, UR36, 0x1, URZ ;  /* 0x0000000124247890 */ /* 0x000fe2000fffe03f */
[----:B------:R-:W-:Y:S01]  /*38d0*/  BSSY B0, `(.L_x_71) ;  /* 0x0000038000007945 */ /* 0x000fe20003800000 */
[----:B------:R-:W-:Y:S02]  /*38e0*/  IMAD.MOV.U32 R33, RZ, RZ, RZ ;  /* 0x000000ffff217224 */ /* 0x000fe400078e00ff */
[----:B------:R-:W-:-:S04]  /*38f0*/  UISETP.NE.AND UP0, UPT, UR36, 0x4, UPT ;  /* 0x000000042400788c */ /* 0x000fc8000bf05270 */
[----:B------:R-:W-:Y:S01]  /*3900*/  USEL UR36, UR36, URZ, UP0 ;  /* 0x0000003f24247287 */ /* 0x000fe20008000000 */
[----:B------:R-:W-:Y:S11]  /*3910*/  @P0 BRA `(.L_x_72) ;  /* 0x0000000000cc0947 */ /* 0x000ff60003800000 */
[----:B------:R-:W-:-:S13]  /*3920*/  ISETP.NE.AND P3, PT, R160, 0x3, PT ;  /* 0x00000003a000780c */ /* 0x000fda0003f65270 */
[----:B------:R-:W-:Y:S05]  /*3930*/  @!P3 BRA `(.L_x_73) ;  /* 0x000000000004b947 */ /* 0x000fea0003800000 */
[----:B------:R-:W-:Y:S01]  /*3940*/  BPT.TRAP 0x1 ;  /* 0x000000040000795c */ /* 0x000fe20000300000 */
.L_x_73:
[C---:B-1----:R-:W-:Y:S01]  /*3950*/  LEA R4, R0.reuse, UR45, 0x3 ;  /* 0x0000002d00047c11 */ /* 0x042fe2000f8e18ff */
[----:B------:R-:W-:Y:S01]  /*3960*/  VIADD R35, R0, 0x1 ;  /* 0x0000000100237836 */ /* 0x000fe20000000000 */
[----:B------:R-:W-:Y:S01]  /*3970*/  SHF.L.U32 R5, RZ, 0x1f, RZ ;  /* 0x0000001fff057819 */ /* 0x000fe200000006ff */
[----:B------:R-:W-:Y:S03]  /*3980*/  BSSY B1, `(.L_x_74) ;  /* 0x0000004000017945 */ /* 0x000fe60003800000 */
[----:B------:R-:W1:Y:S01]  /*3990*/  SYNCS.PHASECHK.TRANS64.TRYWAIT P5, [R4+URZ+0x40], R5 ;  /* 0x00004005040075a7 */ /* 0x000e6200080a017f */
[----:B------:R-:W-:Y:S01]  /*39a0*/  ISETP.NE.AND P3, PT, R35, 0x4, PT ;  /* 0x000000042300780c */ /* 0x000fe20003f65270 */
[----:B-1----:R-:W-:-:S12]  /*39b0*/  @!P5 BRA `(.L_x_75) ;  /* 0x0000006000b8d947 */ /* 0x002fd80003800000 */
.L_x_238:
[----:B------:R-:W-:Y:S05]  /*39c0*/  BSYNC B1 ;  /* 0x0000000000017941 */ /* 0x000fea0003800000 */
.L_x_74:
[----:B------:R-:W-:Y:S05]  /*39d0*/  @P4 BRA `(.L_x_76) ;  /* 0x0000000000944947 */ /* 0x000fea0003800000 */
[----:B------:R-:W-:Y:S01]  /*39e0*/  IMAD R12, R0, 0x2000, R23 ;  /* 0x00002000000c7824 */ /* 0x000fe200078e0217 */
[----:B------:R-:W-:Y:S05]  /*39f0*/  WARPSYNC.ALL ;  /* 0x0000000000007948 */ /* 0x000fea0003800000 */
[----:B-1----:R-:W-:Y:S01]  /*3a00*/  IMAD R5, R157, 0x2, R12 ;  /* 0x000000029d057824 */ /* 0x002fe200078e020c */
[----:B------:R-:W1:Y:S05]  /*3a10*/  LDSM.16.M88.4 R8, [R12] ;  /* 0x000000000c08783b */ /* 0x000e6a0000000200 */
[----:B------:R-:W2:Y:S01]  /*3a20*/  LDSM.16.M88.4 R4, [R5] ;  /* 0x000000000504783b */ /* 0x000ea20000000200 */
[C---:B-1----:R-:W-:Y:S01]  /*3a30*/  SHF.L.U32 R14, R9.reuse, 0x10, RZ ;  /* 0x00000010090e7819 */ /* 0x042fe200000006ff */
[----:B------:R-:W-:Y:S01]  /*3a40*/  IMAD.U32 R0, R8, 0x10000, RZ ;  /* 0x0001000008007824 */ /* 0x000fe200078e00ff */
[----:B------:R-:W-:Y:S01]  /*3a50*/  LOP3.LUT R20, R9, 0xffff0000, RZ, 0xc0, !PT ;  /* 0xffff000009147812 */ /* 0x000fe200078ec0ff */
[----:B------:R-:W-:Y:S01]  /*3a60*/  IMAD.U32 R26, R10, 0x10000, RZ ;  /* 0x000100000a1a7824 */ /* 0x000fe200078e00ff */
[----:B------:R-:W-:Y:S01]  /*3a70*/  LOP3.LUT R8, R8, 0xffff0000, RZ, 0xc0, !PT ;  /* 0xffff000008087812 */ /* 0x000fe200078ec0ff */
[----:B--2---:R-:W-:Y:S01]  /*3a80*/  IMAD.U32 R34, R4, 0x10000, RZ ;  /* 0x0001000004227824 */ /* 0x004fe200078e00ff */
[----:B------:R-:W-:Y:S01]  /*3a90*/  LOP3.LUT R10, R10, 0xffff0000, RZ, 0xc0, !PT ;  /* 0xffff00000a0a7812 */ /* 0x000fe200078ec0ff */
[----:B------:R-:W-:Y:S01]  /*3aa0*/  IMAD.U32 R40, R6, 0x10000, RZ ;  /* 0x0001000006287824 */ /* 0x000fe200078e00ff */
[C---:B------:R-:W-:Y:S01]  /*3ab0*/  LOP3.LUT R158, R11.reuse, 0xffff0000, RZ, 0xc0, !PT ;  /* 0xffff00000b9e7812 */ /* 0x040fe200078ec0ff */
[----:B------:R-:W-:Y:S01]  /*3ac0*/  IMAD.U32 R30, R11, 0x10000, RZ ;  /* 0x000100000b1e7824 */ /* 0x000fe200078e00ff */
[----:B------:R-:W-:Y:S01]  /*3ad0*/  LOP3.LUT R4, R4, 0xffff0000, RZ, 0xc0, !PT ;  /* 0xffff000004047812 */ /* 0x000fe200078ec0ff */
[C---:B------:R-:W-:Y:S01]  /*3ae0*/  IMAD.U32 R36, R5.reuse, 0x10000, RZ ;  /* 0x0001000005247824 */ /* 0x040fe200078e00ff */
[----:B------:R-:W-:Y:S01]  /*3af0*/  LOP3.LUT R38, R5, 0xffff0000, RZ, 0xc0, !PT ;  /* 0xffff000005267812 */ /* 0x000fe200078ec0ff */
[----:B------:R-:W-:Y:S01]  /*3b00*/  IMAD.U32 R42, R7, 0x10000, RZ ;  /* 0x00010000072a7824 */ /* 0x000fe200078e00ff */
        /* <DEDUP_REMOVED lines=18> */
.L_x_76:
[----:B------:R-:W-:Y:S02]  /*3c30*/  SEL R33, RZ, 0x1, P3 ;  /* 0x00000001ff217807 */ /* 0x000fe40001800000 */
[----:B------:R-:W-:-:S07]  /*3c40*/  SEL R0, R35, RZ, P3 ;  /* 0x000000ff23007207 */ /* 0x000fce0001800000 */
.L_x_72:
[----:B------:R-:W-:Y:S05]  /*3c50*/  BSYNC B0 ;  /* 0x0000000000007941 */ /* 0x000fea0003800000 */
.L_x_71:
        /* <DEDUP_REMOVED lines=45> */
.L_x_78:
[----:B------:R-:W-:Y:S05]  /*3f30*/  BSYNC B0 ;  /* 0x0000000000007941 */ /* 0x000fea0003800000 */
.L_x_77:
        /* <DEDUP_REMOVED lines=8> */
.L_x_81:
[----:B------:R-:W-:-:S04]  /*3fc0*/  ULEA UR4, UR36, UR45, 0x3 ;  /* 0x0000002d24047291 */ /* 0x000fc8000f8e183f */
[----:B------:R-:W-:-:S04]  /*3fd0*/  UIADD3 UR4, UR4, 0x60, URZ ;  /* 0x0000006004047890 */ /* 0x000fc8000fffe03f */
[----:B------:R-:W-:-:S09]  /*3fe0*/  UPRMT UR4, UR50, 0x654, UR4 ;  /* 0x0000065432047896 */ /* 0x000fd20008000004 */
[----:B------:R-:W-:Y:S03]  /*3ff0*/  SYNCS.ARRIVE.TRANS64.RED.A1T0 RZ, [UR4], RZ ;  /* 0x000000ffffff79a7 */ /* 0x000fe60008100404 */
.L_x_80:
[----:B------:R-:W-:Y:S05]  /*4000*/  BSYNC B0 ;  /* 0x0000000000007941 */ /* 0x000fea0003800000 */
.L_x_79:
[----:B------:R-:W-:Y:S01]  /*4010*/  UIADD3 UR4, UR36, 0x1, URZ ;  /* 0x0000000124047890 */ /* 0x000fe2000fffe03f */
[----:B------:R-:W-:Y:S03]  /*4020*/  BSSY B0, `(.L_x_82) ;  /* 0x0000038000007945 */ /* 0x000fe60003800000 */
[----:B------:R-:W-:-:S04]  /*4030*/  UISETP.NE.AND UP0, UPT, UR4, 0x4, UPT ;  /* 0x000000040400788c */ /* 0x000fc8000bf05270 */
[----:B------:R-:W-:Y:S01]  /*4040*/  USEL UR5, UR4, URZ, UP0 ;  /* 0x0000003f04057287 */ /* 0x000fe20008000000 */
[----:B------:R-:W-:Y:S11]  /*4050*/  @P0 BRA `(.L_x_83) ;  /* 0x0000000000d00947 */ /* 0x000ff60003800000 */
[----:B------:R-:W-:-:S13]  /*4060*/  ISETP.NE.AND P3, PT, R160, 0x3, PT ;  /* 0x00000003a000780c */ /* 0x000fda0003f65270 */
[----:B------:R-:W-:Y:S05]  /*4070*/  @!P3 BRA `(.L_x_84) ;  /* 0x000000000004b947 */ /* 0x000fea0003800000 */
[----:B------:R-:W-:Y:S01]  /*4080*/  BPT.TRAP 0x1 ;  /* 0x000000040000795c */ /* 0x000fe20000300000 */
.L_x_84:
[C---:B-1----:R-:W-:Y:S01]  /*4090*/  LEA R5, R0.reuse, UR45, 0x3 ;  /* 0x0000002d00057c11 */ /* 0x042fe2000f8e18ff */
[----:B------:R-:W-:Y:S01]  /*40a0*/  VIADD R35, R0, 0x1 ;  /* 0x0000000100237836 */ /* 0x000fe20000000000 */
[----:B------:R-:W-:Y:S01]  /*40b0*/  SHF.L.U32 R4, R33, 0x1f, RZ ;  /* 0x0000001f21047819 */ /* 0x000fe200000006ff */
[----:B------:R-:W-:Y:S03]  /*40c0*/  BSSY B1, `(.L_x_85) ;  /* 0x0000005000017945 */ /* 0x000fe60003800000 */
[----:B------:R-:W1:Y:S01]  /*40d0*/  SYNCS.PHASECHK.TRANS64.TRYWAIT P5, [R5+URZ+0x40], R4 ;  /* 0x00004004050075a7 */ /* 0x000e6200080a017f */
[----:B------:R-:W-:-:S04]  /*40e0*/  ISETP.NE.AND P3, PT, R35, 0x4, PT ;  /* 0x000000042300780c */ /* 0x000fc80003f65270 */
[----:B------:R-:W-:Y:S01]  /*40f0*/  SEL R46, RZ, 0x1, P3 ;  /* 0x00000001ff2e7807 */ /* 0x000fe20001800000 */
[----:B-1----:R-:W-:Y:S08]  /*4100*/  @!P5 BRA `(.L_x_86) ;  /* 0x0000005800f8d947 */ /* 0x002ff00003800000 */
.L_x_239:
[----:B------:R-:W-:Y:S05]  /*4110*/  BSYNC B1 ;  /* 0x0000000000017941 */ /* 0x000fea0003800000 */
.L_x_85:
[----:B------:R-:W-:Y:S05]  /*4120*/  @P4 BRA `(.L_x_87) ;  /* 0x0000000000944947 */ /* 0x000fea0003800000 */
[----:B------:R-:W-:Y:S01]  /*4130*/  IMAD R12, R0, 0x2000, R23 ;  /* 0x00002000000c7824 */ /* 0x000fe200078e0217 */
[----:B------:R-:W-:Y:S05]  /*4140*/  WARPSYNC.ALL ;  /* 0x0000000000007948 */ /* 0x000fea0003800000 */
[----:B-1----:R-:W-:Y:S01]  /*4150*/  LEA R5, R157, R12, 0x1 ;  /* 0x0000000c9d057211 */ /* 0x002fe200078e08ff */
[----:B------:R-:W1:Y:S05]  /*4160*/  LDSM.16.M88.4 R8, [R12] ;  /* 0x000000000c08783b */ /* 0x000e6a0000000200 */
[----:B------:R-:W2:Y:S01]  /*4170*/  LDSM.16.M88.4 R4, [R5] ;  /* 0x000000000504783b */ /* 0x000ea20000000200 */
[C---:B-1----:R-:W-:Y:S01]  /*4180*/  IMAD.U32 R0, R8.reuse, 0x10000, RZ ;  /* 0x0001000008007824 */ /* 0x042fe200078e00ff */
[C---:B------:R-:W-:Y:S01]  /*4190*/  LOP3.LUT R20, R9.reuse, 0xffff0000, RZ, 0xc0, !PT ;  /* 0xffff000009147812 */ /* 0x040fe200078ec0ff */
[----:B------:R-:W-:Y:S01]  /*41a0*/  IMAD.U32 R14, R9, 0x10000, RZ ;  /* 0x00010000090e7824 */ /* 0x000fe200078e00ff */
[----:B------:R-:W-:Y:S01]  /*41b0*/  LOP3.LUT R8, R8, 0xffff0000, RZ, 0xc0, !PT ;  /* 0xffff000008087812 */ /* 0x000fe200078ec0ff */
[C---:B------:R-:W-:Y:S01]  /*41c0*/  IMAD.U32 R26, R10.reuse, 0x10000, RZ ;  /* 0x000100000a1a7824 */ /* 0x040fe200078e00ff */
[----:B------:R-:W-:Y:S01]  /*41d0*/  LOP3.LUT R10, R10, 0xffff0000, RZ, 0xc0, !PT ;  /* 0xffff00000a0a7812 */ /* 0x000fe200078ec0ff */
[----:B--2---:R-:W-:Y:S01]  /*41e0*/  IMAD.U32 R36, R4, 0x10000, RZ ;  /* 0x0001000004247824 */ /* 0x004fe200078e00ff */
[C---:B------:R-:W-:Y:S01]  /*41f0*/  LOP3.LUT R158, R11.reuse, 0xffff0000, RZ, 0xc0, !PT ;  /* 0xffff00000b9e7812 */ /* 0x040fe200078ec0ff */
[----:B------:R-:W-:Y:S01]  /*4200*/  IMAD.U32 R42, R6, 0x10000, RZ ;  /* 0x00010000062a7824 */ /* 0x000fe200078e00ff */
[----:B------:R-:W-:Y:S01]  /*4210*/  LOP3.LUT R4, R4, 0xffff0000, RZ, 0xc0, !PT ;  /* 0xffff000004047812 */ /* 0x000fe200078ec0ff */
[----:B------:R-:W-:Y:S01]  /*4220*/  IMAD.U32 R30, R11, 0x10000, RZ ;  /* 0x000100000b1e7824 */ /* 0x000fe200078e00ff */
[C---:B------:R-:W-:Y:S01]  /*4230*/  LOP3.LUT R40, R5.reuse, 0xffff0000, RZ, 0xc0, !PT ;  /* 0xffff000005287812 */ /* 0x040fe200078ec0ff */
[----:B------:R-:W-:Y:S01]  /*4240*/  IMAD.U32 R38, R5, 0x10000, RZ ;  /* 0x0001000005267824 */ /* 0x000fe200078e00ff */
[----:B------:R-:W-:Y:S01]  /*4250*/  LOP3.LUT R6, R6, 0xffff0000, RZ, 0xc0, !PT ;  /* 0xffff000006067812 */ /* 0x000fe200078ec0ff */
[C---:B------:R-:W-:Y:S01]  /*4260*/  IMAD.U32 R44, R7.reuse, 0x10000, RZ ;  /* 0x00010000072c7824 */ /* 0x040fe200078e00ff */
        /* <DEDUP_REMOVED lines=17> */
.L_x_87:
[----:B------:R-:W-:Y:S02]  /*4380*/  LOP3.LUT R33, R33, R46, RZ, 0x3c, !PT ;  /* 0x0000002e21217212 */ /* 0x000fe400078e3cff */
[----:B------:R-:W-:-:S07]  /*4390*/  SEL R0, R35, RZ, P3 ;  /* 0x000000ff23007207 */ /* 0x000fce0001800000 */
.L_x_83:
[----:B------:R-:W-:Y:S05]  /*43a0*/  BSYNC B0 ;  /* 0x0000000000007941 */ /* 0x000fea0003800000 */
.L_x_82:
        /* <DEDUP_REMOVED lines=45> */
.L_x_89:
[----:B------:R-:W-:Y:S05]  /*4680*/  BSYNC B0 ;  /* 0x0000000000007941 */ /* 0x000fea0003800000 */
.L_x_88:
[----:B-1----:R-:W-:Y:S01]  /*4690*/  VIADD R4, R24, 0x6200 ;  /* 0x0000620018047836 */ /* 0x002fe20000000000 */
[----:B------:R-:W-:Y:S03]  /*46a0*/  BAR.SYNC.DEFER_BLOCKING 0x1, 0x100 ;  /* 0x0044000000007b1d */ /* 0x000fe60000010000 */
[----:B------:R-:W-:-:S03]  /*46b0*/  IMAD R31, R157, 0x2, R4 ;  /* 0x000000029d1f7824 */ /* 0x000fc600078e0204 */
[----:B------:R-:W-:Y:S04]  /*46c0*/  BSSY B0, `(.L_x_90) ;  /* 0x0000009000007945 */ /* 0x000fe80003800000 */
[----:B------:R-:W-:Y:S05]  /*46d0*/  @P0 BRA `(.L_x_91) ;  /* 0x00000000001c0947 */ /* 0x000fea0003800000 */
[----:B------:R-:W-:-:S13]  /*46e0*/  ISETP.NE.AND P3, PT, R160, 0x3, PT ;  /* 0x00000003a000780c */ /* 0x000fda0003f65270 */
[----:B------:R-:W-:Y:S05]  /*46f0*/  @!P3 BRA `(.L_x_92) ;  /* 0x000000000004b947 */ /* 0x000fea0003800000 */
[----:B------:R-:W-:Y:S01]  /*4700*/  BPT.TRAP 0x1 ;  /* 0x000000040000795c */ /* 0x000fe20000300000 */
.L_x_92:
[----:B------:R-:W-:-:S04]  /*4710*/  ULEA UR4, UR5, UR45, 0x3 ;  /* 0x0000002d05047291 */ /* 0x000fc8000f8e183f */
[----:B------:R-:W-:-:S04]  /*4720*/  UIADD3 UR4, UR4, 0x60, URZ ;  /* 0x0000006004047890 */ /* 0x000fc8000fffe03f */
[----:B------:R-:W-:-:S09]  /*4730*/  UPRMT UR4, UR50, 0x654, UR4 ;  /* 0x0000065432047896 */ /* 0x000fd20008000004 */
[----:B------:R-:W-:Y:S03]  /*4740*/  SYNCS.ARRIVE.TRANS64.RED.A1T0 RZ, [UR4], RZ ;  /* 0x000000ffffff79a7 */ /* 0x000fe60008100404 */
.L_x_91:
[----:B------:R-:W-:Y:S05]  /*4750*/  BSYNC B0 ;  /* 0x0000000000007941 */ /* 0x000fea0003800000 */
.L_x_90:
        /* <DEDUP_REMOVED lines=8> */
.L_x_95:
[C---:B------:R-:W-:Y:S01]  /*47e0*/  LEA R4, R0.reuse, UR45, 0x3 ;  /* 0x0000002d00047c11 */ /* 0x040fe2000f8e18ff */
[----:B------:R-:W-:Y:S01]  /*47f0*/  BSSY B1, `(.L_x_96) ;  /* 0x0000007000017945 */ /* 0x000fe20003800000 */
[----:B------:R-:W-:Y:S02]  /*4800*/  SHF.L.U32 R5, R33, 0x1f, RZ ;  /* 0x0000001f21057819 */ /* 0x000fe400000006ff */
[----:B------:R-:W-:Y:S02]  /*4810*/  IADD3 R35, R0, 0x1, RZ ;  /* 0x0000000100237810 */ /* 0x000fe40007ffe0ff */
[----:B------:R-:W1:Y:S02]  /*4820*/  SYNCS.PHASECHK.TRANS64.TRYWAIT P5, [R4+URZ+0x40], R5 ;  /* 0x00004005040075a7 */ /* 0x000e6400080a017f */
[----:B------:R-:W-:-:S04]  /*4830*/  ISETP.NE.AND P3, PT, R35, 0x4, PT ;  /* 0x000000042300780c */ /* 0x000fc80003f65270 */
[----:B------:R-:W-:Y:S01]  /*4840*/  SEL R46, RZ, 0x1, P3 ;  /* 0x00000001ff2e7807 */ /* 0x000fe20001800000 */
[----:B-1----:R-:W-:Y:S08]  /*4850*/  @!P5 BRA `(.L_x_97) ;  /* 0x000000540038d947 */ /* 0x002ff00003800000 */
.L_x_240:
[----:B------:R-:W-:Y:S05]  /*4860*/  BSYNC B1 ;  /* 0x0000000000017941 */ /* 0x000fea0003800000 */
.L_x_96:
[----:B------:R-:W-:Y:S05]  /*4870*/  @P4 BRA `(.L_x_98) ;  /* 0x0000000000944947 */ /* 0x000fea0003800000 */
[----:B------:R-:W-:Y:S01]  /*4880*/  IMAD R12, R0, 0x2000, R23 ;  /* 0x00002000000c7824 */ /* 0x000fe200078e0217 */
[----:B------:R-:W-:Y:S05]  /*4890*/  WARPSYNC.ALL ;  /* 0x0000000000007948 */ /* 0x000fea0003800000 */
[----:B-1----:R-:W-:Y:S01]  /*48a0*/  IMAD R5, R157, 0x2, R12 ;  /* 0x000000029d057824 */ /* 0x002fe200078e020c */
        /* <DEDUP_REMOVED lines=34> */
.L_x_98:
[----:B------:R-:W-:Y:S02]  /*4ad0*/  LOP3.LUT R33, R33, R46, RZ, 0x3c, !PT ;  /* 0x0000002e21217212 */ /* 0x000fe400078e3cff */
[----:B------:R-:W-:-:S07]  /*4ae0*/  SEL R0, R35, RZ, P3 ;  /* 0x000000ff23007207 */ /* 0x000fce0001800000 */
.L_x_94:
[----:B------:R-:W-:Y:S05]  /*4af0*/  BSYNC B0 ;  /* 0x0000000000007941 */ /* 0x000fea0003800000 */
.L_x_93:
        /* <DEDUP_REMOVED lines=27> */
[----:B------:R1:W-:Y:S01]  /*4cb0*/  STSM.16.M88.4 [R28], R8 ;  /* 0x000000081c007844 */ /* 0x0003e20000000200 */
        /* <DEDUP_REMOVED lines=17> */
.L_x_100:
[----:B------:R-:W-:Y:S05]  /*4dd0*/  BSYNC B0 ;  /* 0x0000000000007941 */ /* 0x000fea0003800000 */
.L_x_99:
[----:B------:R-:W-:Y:S06]  /*4de0*/  BAR.SYNC.DEFER_BLOCKING 0x1, 0x100 ;  /* 0x0044000000007b1d */ /* 0x000fec0000010000 */
[----:B------:R-:W-:Y:S04]  /*4df0*/  BSSY B0, `(.L_x_101) ;  /* 0x0000009000007945 */ /* 0x000fe80003800000 */
[----:B------:R-:W-:Y:S05]  /*4e00*/  @P0 BRA `(.L_x_102) ;  /* 0x00000000001c0947 */ /* 0x000fea0003800000 */
[----:B------:R-:W-:-:S13]  /*4e10*/  ISETP.NE.AND P3, PT, R160, 0x3, PT ;  /* 0x00000003a000780c */ /* 0x000fda0003f65270 */
[----:B------:R-:W-:Y:S05]  /*4e20*/  @!P3 BRA `(.L_x_103) ;  /* 0x000000000004b947 */ /* 0x000fea0003800000 */
[----:B------:R-:W-:Y:S01]  /*4e30*/  BPT.TRAP 0x1 ;  /* 0x000000040000795c */ /* 0x000fe20000300000 */
.L_x_103:
[----:B------:R-:W-:-:S04]  /*4e40*/  ULEA UR4, UR5, UR45, 0x3 ;  /* 0x0000002d05047291 */ /* 0x000fc8000f8e183f */
[----:B------:R-:W-:-:S04]  /*4e50*/  UIADD3 UR4, UR4, 0x60, URZ ;  /* 0x0000006004047890 */ /* 0x000fc8000fffe03f */
[----:B------:R-:W-:-:S09]  /*4e60*/  UPRMT UR4, UR50, 0x654, UR4 ;  /* 0x0000065432047896 */ /* 0x000fd20008000004 */
[----:B------:R-:W-:Y:S03]  /*4e70*/  SYNCS.ARRIVE.TRANS64.RED.A1T0 RZ, [UR4], RZ ;  /* 0x000000ffffff79a7 */ /* 0x000fe60008100404 */
.L_x_102:
[----:B------:R-:W-:Y:S05]  /*4e80*/  BSYNC B0 ;  /* 0x0000000000007941 */ /* 0x000fea0003800000 */
.L_x_101:
        /* <DEDUP_REMOVED lines=8> */
.L_x_106:
[C---:B-1----:R-:W-:Y:S01]  /*4f10*/  LEA R4, R0.reuse, UR45, 0x3 ;  /* 0x0000002d00047c11 */ /* 0x042fe2000f8e18ff */
[----:B------:R-:W-:Y:S01]  /*4f20*/  BSSY B1, `(.L_x_107) ;  /* 0x0000007000017945 */ /* 0x000fe20003800000 */
[----:B------:R-:W-:Y:S02]  /*4f30*/  SHF.L.U32 R5, R33, 0x1f, RZ ;  /* 0x0000001f21057819 */ /* 0x000fe400000006ff */
[----:B------:R-:W-:Y:S02]  /*4f40*/  IADD3 R9, R0, 0x1, RZ ;  /* 0x0000000100097810 */ /* 0x000fe40007ffe0ff */
[----:B------:R-:W1:Y:S02]  /*4f50*/  SYNCS.PHASECHK.TRANS64.TRYWAIT P5, [R4+URZ+0x40], R5 ;  /* 0x00004005040075a7 */ /* 0x000e6400080a017f */
[----:B------:R-:W-:-:S04]  /*4f60*/  ISETP.NE.AND P3, PT, R9, 0x4, PT ;  /* 0x000000040900780c */ /* 0x000fc80003f65270 */
[----:B------:R-:W-:Y:S01]  /*4f70*/  SEL R46, RZ, 0x1, P3 ;  /* 0x00000001ff2e7807 */ /* 0x000fe20001800000 */
[----:B-1----:R-:W-:Y:S08]  /*4f80*/  @!P5 BRA `(.L_x_108) ;  /* 0x0000004c0080d947 */ /* 0x002ff00003800000 */
.L_x_241:
[----:B------:R-:W-:Y:S05]  /*4f90*/  BSYNC B1 ;  /* 0x0000000000017941 */ /* 0x000fea0003800000 */
.L_x_107:
[----:B------:R-:W-:Y:S05]  /*4fa0*/  @P4 BRA `(.L_x_109) ;  /* 0x0000000000944947 */ /* 0x000fea0003800000 */
[----:B------:R-:W-:Y:S01]  /*4fb0*/  IMAD R12, R0, 0x2000, R23 ;  /* 0x00002000000c7824 */ /* 0x000fe200078e0217 */
[----:B------:R-:W-:Y:S05]  /*4fc0*/  WARPSYNC.ALL ;  /* 0x0000000000007948 */ /* 0x000fea0003800000 */
[----:B------:R-:W-:Y:S01]  /*4fd0*/  IMAD R37, R157, 0x2, R12 ;  /* 0x000000029d257824 */ /* 0x000fe200078e020c */
[----:B-1----:R-:W1:Y:S05]  /*4fe0*/  LDSM.16.M88.4 R4, [R12] ;  /* 0x000000000c04783b */ /* 0x002e6a0000000200 */
[----:B------:R-:W2:Y:S01]  /*4ff0*/  LDSM.16.M88.4 R36, [R37] ;  /* 0x000000002524783b */ /* 0x000ea20000000200 */
[C---:B-1----:R-:W-:Y:S01]  /*5000*/  IMAD.U32 R0, R4.reuse, 0x10000, RZ ;  /* 0x0001000004007824 */ /* 0x042fe200078e00ff */
[----:B------:R-:W-:Y:S01]  /*5010*/  LOP3.LUT R4, R4, 0xffff0000, RZ, 0xc0, !PT ;  /* 0xffff000004047812 */ /* 0x000fe200078ec0ff */
[C---:B------:R-:W-:Y:S01]  /*5020*/  IMAD.U32 R10, R6.reuse, 0x10000, RZ ;  /* 0x00010000060a7824 */ /* 0x040fe200078e00ff */
[----:B------:R-:W-:Y:S01]  /*5030*/  LOP3.LUT R14, R5, 0xffff0000, RZ, 0xc0, !PT ;  /* 0xffff0000050e7812 */ /* 0x000fe200078ec0ff */
[C---:B------:R-:W-:Y:S01]  /*5040*/  IMAD.U32 R26, R7.reuse, 0x10000, RZ ;  /* 0x00010000071a7824 */ /* 0x040fe200078e00ff */
[----:B------:R-:W-:Y:S01]  /*5050*/  LOP3.LUT R6, R6, 0xffff0000, RZ, 0xc0, !PT ;  /* 0xffff000006067812 */ /* 0x000fe200078ec0ff */
[----:B--2---:R-:W-:Y:S01]  /*5060*/  IMAD.U32 R28, R36, 0x10000, RZ ;  /* 0x00010000241c7824 */ /* 0x004fe200078e00ff */
[----:B------:R-:W-:Y:S01]  /*5070*/  LOP3.LUT R158, R7, 0xffff0000, RZ, 0xc0, !PT ;  /* 0xffff0000079e7812 */ /* 0x000fe200078ec0ff */
[----:B------:R-:W-:Y:S01]  /*5080*/  IMAD.U32 R42, R38, 0x10000, RZ ;  /* 0x00010000262a7824 */ /* 0x000fe200078e00ff */
[----:B------:R-:W-:Y:S01]  /*5090*/  LOP3.LUT R36, R36, 0xffff0000, RZ, 0xc0, !PT ;  /* 0xffff000024247812 */ /* 0x000fe200078ec0ff */
[C---:B------:R-:W-:Y:S01]  /*50a0*/  IMAD.U32 R30, R37.reuse, 0x10000, RZ ;  /* 0x00010000251e7824 */ /* 0x040fe200078e00ff */
[----:B------:R-:W-:Y:S01]  /*50b0*/  LOP3.LUT R40, R37, 0xffff0000, RZ, 0xc0, !PT ;  /* 0xffff000025287812 */ /* 0x000fe200078ec0ff */
        /* <DEDUP_REMOVED lines=20> */
.L_x_109:
[----:B------:R-:W-:Y:S02]  /*5200*/  LOP3.LUT R33, R33, R46, RZ, 0x3c, !PT ;  /* 0x0000002e21217212 */ /* 0x000fe400078e3cff */
[----:B------:R-:W-:-:S07]  /*5210*/  SEL R0, R9, RZ, P3 ;  /* 0x000000ff09007207 */ /* 0x000fce0001800000 */
.L_x_105:
[----:B------:R-:W-:Y:S05]  /*5220*/  BSYNC B0 ;  /* 0x0000000000007941 */ /* 0x000fea0003800000 */
.L_x_104:
        /* <DEDUP_REMOVED lines=23> */
[----:B------:R-:W-:Y:S02]  /*53a0*/  F2FP.RELU.BF16.F32.PACK_AB R113, R115, R114 ;  /* 0x000000727371723e */ /* 0x000fe400000018ff */
[----:B------:R-:W-:Y:S01]  /*53b0*/  F2FP.RELU.BF16.F32.PACK_AB R114, R117, R116 ;  /* 0x000000747572723e */ /* 0x000fe200000018ff */
[----:B------:R1:W-:Y:S01]  /*53c0*/  STSM.16.M88.4 [R24+0x2200], R4 ;  /* 0x0022000418007844 */ /* 0x0003e20000000200 */
        /* <DEDUP_REMOVED lines=19> */
.L_x_111:
[----:B------:R-:W-:Y:S05]  /*5500*/  BSYNC B0 ;  /* 0x0000000000007941 */ /* 0x000fea0003800000 */
.L_x_110:
[----:B------:R-:W-:Y:S06]  /*5510*/  BAR.SYNC.DEFER_BLOCKING 0x1, 0x100 ;  /* 0x0044000000007b1d */ /* 0x000fec0000010000 */
[----:B------:R-:W-:Y:S04]  /*5520*/  BSSY B0, `(.L_x_112) ;  /* 0x0000009000007945 */ /* 0x000fe80003800000 */
[----:B------:R-:W-:Y:S05]  /*5530*/  @P0 BRA `(.L_x_113) ;  /* 0x00000000001c0947 */ /* 0x000fea0003800000 */
[----:B------:R-:W-:-:S13]  /*5540*/  ISETP.NE.AND P3, PT, R160, 0x3, PT ;  /* 0x00000003a000780c */ /* 0x000fda0003f65270 */
[----:B------:R-:W-:Y:S05]  /*5550*/  @!P3 BRA `(.L_x_114) ;  /* 0x000000000004b947 */ /* 0x000fea0003800000 */
[----:B------:R-:W-:Y:S01]  /*5560*/  BPT.TRAP 0x1 ;  /* 0x000000040000795c */ /* 0x000fe20000300000 */
.L_x_114:
[----:B------:R-:W-:-:S04]  /*5570*/  ULEA UR4, UR5, UR45, 0x3 ;  /* 0x0000002d05047291 */ /* 0x000fc8000f8e183f */
[----:B------:R-:W-:-:S04]  /*5580*/  UIADD3 UR4, UR4, 0x60, URZ ;  /* 0x0000006004047890 */ /* 0x000fc8000fffe03f */
[----:B------:R-:W-:-:S09]  /*5590*/  UPRMT UR4, UR50, 0x654, UR4 ;  /* 0x0000065432047896 */ /* 0x000fd20008000004 */
[----:B------:R-:W-:Y:S03]  /*55a0*/  SYNCS.ARRIVE.TRANS64.RED.A1T0 RZ, [UR4], RZ ;  /* 0x000000ffffff79a7 */ /* 0x000fe60008100404 */
.L_x_113:
[----:B------:R-:W-:Y:S05]  /*55b0*/  BSYNC B0 ;  /* 0x0000000000007941 */ /* 0x000fea0003800000 */
.L_x_112:
        /* <DEDUP_REMOVED lines=8> */
.L_x_117:
        /* <DEDUP_REMOVED lines=8> */
.L_x_242:
[----:B------:R-:W-:Y:S05]  /*56c0*/  BSYNC B1 ;  /* 0x0000000000017941 */ /* 0x000fea0003800000 */
.L_x_118:
        /* <DEDUP_REMOVED lines=38> */
.L_x_120:
[----:B------:R-:W-:Y:S02]  /*5930*/  LOP3.LUT R33, R33, R44, RZ, 0x3c, !PT ;  /* 0x0000002c21217212 */ /* 0x000fe400078e3cff */
[----:B------:R-:W-:-:S07]  /*5940*/  SEL R0, R9, RZ, P3 ;  /* 0x000000ff09007207 */ /* 0x000fce0001800000 */
.L_x_116:
[----:B------:R-:W-:Y:S05]  /*5950*/  BSYNC B0 ;  /* 0x0000000000007941 */ /* 0x000fea0003800000 */
.L_x_115:
        /* <DEDUP_REMOVED lines=45> */
.L_x_122:
[----:B------:R-:W-:Y:S05]  /*5c30*/  BSYNC B0 ;  /* 0x0000000000007941 */ /* 0x000fea0003800000 */
.L_x_121:
[----:B------:R-:W-:Y:S06]  /*5c40*/  BAR.SYNC.DEFER_BLOCKING 0x1, 0x100 ;  /* 0x0044000000007b1d */ /* 0x000fec0000010000 */
[----:B------:R-:W-:Y:S04]  /*5c50*/  BSSY B0, `(.L_x_123) ;  /* 0x0000009000007945 */ /* 0x000fe80003800000 */
[----:B------:R-:W-:Y:S05]  /*5c60*/  @P0 BRA `(.L_x_124) ;  /* 0x00000000001c0947 */ /* 0x000fea0003800000 */
[----:B------:R-:W-:-:S13]  /*5c70*/  ISETP.NE.AND P3, PT, R160, 0x3, PT ;  /* 0x00000003a000780c */ /* 0x000fda0003f65270 */
[----:B------:R-:W-:Y:S05]  /*5c80*/  @!P3 BRA `(.L_x_125) ;  /* 0x000000000004b947 */ /* 0x000fea0003800000 */
[----:B------:R-:W-:Y:S01]  /*5c90*/  BPT.TRAP 0x1 ;  /* 0x000000040000795c */ /* 0x000fe20000300000 */
.L_x_125:
[----:B------:R-:W-:-:S04]  /*5ca0*/  ULEA UR4, UR5, UR45, 0x3 ;  /* 0x0000002d05047291 */ /* 0x000fc8000f8e183f */
[----:B------:R-:W-:-:S04]  /*5cb0*/  UIADD3 UR4, UR4, 0x60, URZ ;  /* 0x0000006004047890 */ /* 0x000fc8000fffe03f */
[----:B------:R-:W-:-:S09]  /*5cc0*/  UPRMT UR4, UR50, 0x654, UR4 ;  /* 0x0000065432047896 */ /* 0x000fd20008000004 */
[----:B------:R-:W-:Y:S03]  /*5cd0*/  SYNCS.ARRIVE.TRANS64.RED.A1T0 RZ, [UR4], RZ ;  /* 0x000000ffffff79a7 */ /* 0x000fe60008100404 */
.L_x_124:
[----:B------:R-:W-:Y:S05]  /*5ce0*/  BSYNC B0 ;  /* 0x0000000000007941 */ /* 0x000fea0003800000 */
.L_x_123:
        /* <DEDUP_REMOVED lines=8> */
.L_x_128:
[----:B------:R-:W-:Y:S01]  /*5d70*/  SHF.L.U32 R33, R33, 0x1f, RZ ;  /* 0x0000001f21217819 */ /* 0x000fe200000006ff */
[----:B------:R-:W-:Y:S01]  /*5d80*/  BSSY B1, `(.L_x_129) ;  /* 0x0000004000017945 */ /* 0x000fe20003800000 */
[----:B-1----:R-:W-:-:S04]  /*5d90*/  LEA R4, R0, UR45, 0x3 ;  /* 0x0000002d00047c11 */ /* 0x002fc8000f8e18ff */
[----:B------:R-:W1:Y:S02]  /*5da0*/  SYNCS.PHASECHK.TRANS64.TRYWAIT P3, [R4+URZ+0x40], R33 ;  /* 0x00004021040075a7 */ /* 0x000e64000806017f */
[----:B-1----:R-:W-:Y:S05]  /*5db0*/  @!P3 BRA `(.L_x_130) ;  /* 0x00000040001cb947 */ /* 0x002fea0003800000 */
.L_x_243:
[----:B------:R-:W-:Y:S05]  /*5dc0*/  BSYNC B1 ;  /* 0x0000000000017941 */ /* 0x000fea0003800000 */
.L_x_129:
[----:B------:R-:W-:Y:S05]  /*5dd0*/  @P4 BRA `(.L_x_127) ;  /* 0x0000000000944947 */ /* 0x000fea0003800000 */
[----:B------:R-:W-:Y:S01]  /*5de0*/  LEA R0, R0, R23, 0xd ;  /* 0x0000001700007211 */ /* 0x000fe200078e68ff */
[----:B------:R-:W-:Y:S05]  /*5df0*/  WARPSYNC.ALL ;  /* 0x0000000000007948 */ /* 0x000fea0003800000 */
[----:B------:R-:W-:Y:S01]  /*5e00*/  IMAD R3, R157, 0x2, R0 ;  /* 0x000000029d037824 */ /* 0x000fe200078e0200 */
[----:B-1----:R-:W1:Y:S04]  /*5e10*/  LDSM.16.M88.4 R4, [R0] ;  /* 0x000000000004783b */ /* 0x002e680000000200 */
[----:B------:R-:W2:Y:S01]  /*5e20*/  LDSM.16.M88.4 R32, [R3] ;  /* 0x000000000320783b */ /* 0x000ea20000000200 */
[C---:B-1----:R-:W-:Y:S01]  /*5e30*/  IMAD.U32 R8, R4.reuse, 0x10000, RZ ;  /* 0x0001000004087824 */ /* 0x042fe200078e00ff */
        /* <DEDUP_REMOVED lines=31> */
.L_x_127:
[----:B------:R-:W-:Y:S05]  /*6030*/  BSYNC B0 ;  /* 0x0000000000007941 */ /* 0x000fea0003800000 */
.L_x_126:
        /* <DEDUP_REMOVED lines=22> */
[----:B-1----:R-:W-:Y:S02]  /*61a0*/  F2FP.RELU.BF16.F32.PACK_AB R4, R26, R25 ;  /* 0x000000191a04723e */ /* 0x002fe400000018ff */
        /* <DEDUP_REMOVED lines=22> */
.L_x_132:
[----:B------:R-:W-:Y:S05]  /*6310*/  BSYNC B0 ;  /* 0x0000000000007941 */ /* 0x000fea0003800000 */
.L_x_131:
[----:B------:R-:W-:Y:S06]  /*6320*/  BAR.SYNC.DEFER_BLOCKING 0x1, 0x100 ;  /* 0x0044000000007b1d */ /* 0x000fec0000010000 */
[----:B------:R-:W-:Y:S04]  /*6330*/  BSSY B0, `(.L_x_133) ;  /* 0x0000009000007945 */ /* 0x000fe80003800000 */
[----:B------:R-:W-:Y:S05]  /*6340*/  @P0 BRA `(.L_x_134) ;  /* 0x00000000001c0947 */ /* 0x000fea0003800000 */
[----:B------:R-:W-:-:S13]  /*6350*/  ISETP.NE.AND P0, PT, R160, 0x3, PT ;  /* 0x00000003a000780c */ /* 0x000fda0003f05270 */
[----:B------:R-:W-:Y:S05]  /*6360*/  @!P0 BRA `(.L_x_135) ;  /* 0x0000000000048947 */ /* 0x000fea0003800000 */
[----:B------:R-:W-:Y:S01]  /*6370*/  BPT.TRAP 0x1 ;  /* 0x000000040000795c */ /* 0x000fe20000300000 */
.L_x_135:
[----:B------:R-:W-:-:S04]  /*6380*/  ULEA UR4, UR36, UR45, 0x3 ;  /* 0x0000002d24047291 */ /* 0x000fc8000f8e183f */
[----:B------:R-:W-:-:S04]  /*6390*/  UIADD3 UR4, UR4, 0x60, URZ ;  /* 0x0000006004047890 */ /* 0x000fc8000fffe03f */
[----:B------:R-:W-:-:S09]  /*63a0*/  UPRMT UR4, UR50, 0x654, UR4 ;  /* 0x0000065432047896 */ /* 0x000fd20008000004 */
[----:B------:R-:W-:Y:S03]  /*63b0*/  SYNCS.ARRIVE.TRANS64.RED.A1T0 RZ, [UR4], RZ ;  /* 0x000000ffffff79a7 */ /* 0x000fe60008100404 */
.L_x_134:
[----:B------:R-:W-:Y:S05]  /*63c0*/  BSYNC B0 ;  /* 0x0000000000007941 */ /* 0x000fea0003800000 */
.L_x_133:
[----:B------:R-:W-:Y:S01]  /*63d0*/  IADD3 R16, P0, R16, UR46, RZ ;  /* 0x0000002e10107c10 */ /* 0x000fe2000ff1e0ff */
[----:B------:R-:W-:Y:S01]  /*63e0*/  ULDC.64 UR4, c[0x0][0x8f8] ;  /* 0x00023e0000047ab9 */ /* 0x000fe20000000a00 */
[----:B------:R-:W-:Y:S01]  /*63f0*/  UIADD3 UR36, UR36, 0x1, URZ ;  /* 0x0000000124247890 */ /* 0x000fe2000fffe03f */
[----:B------:R-:W-:Y:S01]  /*6400*/  PRMT R0, RZ, 0x7610, R0 ;  /* 0x00007610ff007816 */ /* 0x000fe20000000000 */
[----:B------:R-:W-:Y:S01]  /*6410*/  UMOV UR55, 0xffffffff ;  /* 0xffffffff00377882 */ /* 0x000fe20000000000 */
[----:B------:R-:W-:Y:S01]  /*6420*/  IADD3.X R17, R17, UR38, RZ, P0, !PT ;  /* 0x0000002611117c10 */ /* 0x000fe200087fe4ff */
[----:B------:R-:W-:Y:S01]  /*6430*/  UISETP.NE.AND UP0, UPT, UR36, 0x4, UPT ;  /* 0x000000042400788c */ /* 0x000fe2000bf05270 */
[----:B------:R-:W-:Y:S01]  /*6440*/  ISETP.GE.U32.AND P0, PT, R16, UR4, PT ;  /* 0x0000000410007c0c */ /* 0x000fe2000bf06070 */
[----:B------:R-:W-:Y:S01]  /*6450*/  IMAD.MOV.U32 R23, RZ, RZ, -0x1 ;  /* 0xffffffffff177424 */ /* 0x000fe200078e00ff */
[----:B------:R-:W-:Y:S01]  /*6460*/  MOV R158, 0xffffffff ;  /* 0xffffffff009e7802 */ /* 0x000fe20000000f00 */
[----:B------:R-:W-:Y:S01]  /*6470*/  USEL UR36, UR36, URZ, UP0 ;  /* 0x0000003f24247287 */ /* 0x000fe20008000000 */
[----:B------:R-:W-:-:S13]  /*6480*/  ISETP.GE.U32.AND.EX P0, PT, R17, UR5, PT, P0 ;  /* 0x0000000511007c0c */ /* 0x000fda000bf06100 */
[----:B------:R-:W-:Y:S05]  /*6490*/  @P0 BRA `(.L_x_136) ;  /* 0x0000000400680947 */ /* 0x000fea0003800000 */
[----:B-1----:R-:W1:Y:S01]  /*64a0*/  S2R R12, SR_CTAID.X ;  /* 0x00000000000c7919 */ /* 0x002e620000002500 */
[----:B------:R-:W2:Y:S01]  /*64b0*/  LDC.64 R10, c[0x0][0x8d0] ;  /* 0x00023400ff0a7b82 */ /* 0x000ea20000000a00 */
[----:B------:R-:W-:Y:S01]  /*64c0*/  ULDC UR4, c[0x0][0x150] ;  /* 0x0000540000047ab9 */ /* 0x000fe20000000800 */
[----:B------:R-:W-:Y:S01]  /*64d0*/  IMAD.MOV.U32 R8, RZ, RZ, R16 ;  /* 0x000000ffff087224 */ /* 0x000fe200078e0010 */
[----:B------:R-:W3:Y:S01]  /*64e0*/  S2R R24, SR_CTAID.Y ;  /* 0x0000000000187919 */ /* 0x000ee20000002600 */
[----:B------:R-:W-:-:S04]  /*64f0*/  IMAD.MOV.U32 R9, RZ, RZ, R17 ;  /* 0x000000ffff097224 */ /* 0x000fc800078e0011 */
[----:B------:R-:W4:Y:S08]  /*6500*/  LDC R25, c[0x0][0x144] ;  /* 0x00005100ff197b82 */ /* 0x000f300000000800 */
[----:B------:R-:W3:Y:S08]  /*6510*/  LDC R0, c[0x0][0x8d8] ;  /* 0x00023600ff007b82 */ /* 0x000ef00000000800 */
[----:B------:R-:W3:Y:S01]  /*6520*/  LDC.64 R14, c[0x0][0x8c8] ;  /* 0x00023200ff0e7b82 */ /* 0x000ee20000000a00 */
[----:B--2---:R-:W-:-:S04]  /*6530*/  ISETP.NE.U32.AND P0, PT, R10, RZ, PT ;  /* 0x000000ff0a00720c */ /* 0x004fc80003f05070 */
[----:B------:R-:W-:Y:S02]  /*6540*/  ISETP.NE.AND.EX P0, PT, R11, RZ, PT, P0 ;  /* 0x000000ff0b00720c */ /* 0x000fe40003f05300 */
[----:B-1----:R-:W-:-:S05]  /*6550*/  I2FP.F32.U32 R3, R12 ;  /* 0x0000000c00037245 */ /* 0x002fca0000201000 */
[----:B------:R-:W-:-:S04]  /*6560*/  FMUL R3, R3, UR4 ;  /* 0x0000000403037c20 */ /* 0x000fc80008400000 */
[----:B------:R1:W2:Y:S02]  /*6570*/  F2I.U32.TRUNC.NTZ R23, R3 ;  /* 0x0000000300177305 */ /* 0x0002a4000020f000 */
[----:B----4-:R-:W-:Y:S05]  /*6580*/  @!P0 BRA `(.L_x_137) ;  /* 0x0000000000288947 */ /* 0x010fea0003800000 */
[----:B-1----:R-:W1:Y:S02]  /*6590*/  LDC R3, c[0x0][0x8dc] ;  /* 0x00023700ff037b82 */ /* 0x002e640000000800 */
[----:B-1----:R-:W-:-:S05]  /*65a0*/  IADD3 R3, P0, R16, R3, RZ ;  /* 0x0000000310037210 */ /* 0x002fca0007f1e0ff */
        /* <DEDUP_REMOVED lines=8> */
.L_x_137:
[----:B------:R-:W4:Y:S01]  /*6630*/  LDC.64 R20, c[0x0][0x8e8] ;  /* 0x00023a00ff147b82 */ /* 0x000f220000000a00 */
[-C--:B---3--:R-:W-:Y:S01]  /*6640*/  SHF.R.U64 R31, R8, R0.reuse, R9 ;  /* 0x00000000081f7219 */ /* 0x088fe20000001209 */
[----:B--2---:R-:W-:Y:S01]  /*6650*/  IMAD.MOV R23, RZ, RZ, -R23 ;  /* 0x000000ffff177224 */ /* 0x004fe200078e0a17 */
[----:B------:R-:W-:Y:S01]  /*6660*/  SHF.R.U32.HI R0, RZ, R0, R9 ;  /* 0x00000000ff007219 */ /* 0x000fe20000011609 */
[----:B------:R-:W-:Y:S01]  /*6670*/  ULDC UR4, c[0x0][0x154] ;  /* 0x0000550000047ab9 */ /* 0x000fe20000000800 */
[----:B-1----:R-:W-:Y:S01]  /*6680*/  IADD3 R3, P0, RZ, -R31, RZ ;  /* 0x8000001fff037210 */ /* 0x002fe20007f1e0ff */
[----:B------:R-:W-:Y:S02]  /*6690*/  IMAD R26, R25, R23, R12 ;  /* 0x00000017191a7224 */ /* 0x000fe400078e020c */
[----:B------:R-:W1:Y:S01]  /*66a0*/  LDC R6, c[0x0][0x8c0] ;  /* 0x00023000ff067b82 */ /* 0x000e620000000800 */
[----:B------:R-:W-:Y:S02]  /*66b0*/  IMAD.MOV.U32 R7, RZ, RZ, 0x1 ;  /* 0x00000001ff077424 */ /* 0x000fe400078e00ff */
[----:B------:R-:W-:-:S04]  /*66c0*/  IMAD.X R5, RZ, RZ, ~R0, P0 ;  /* 0x000000ffff057224 */ /* 0x000fc800000e0e00 */
[-C--:B------:R-:W-:Y:S01]  /*66d0*/  IMAD R0, R5, R14.reuse, RZ ;  /* 0x0000000e05007224 */ /* 0x080fe200078e02ff */
[----:B------:R-:W2:Y:S01]  /*66e0*/  LDC R8, c[0x0][0x8b0] ;  /* 0x00022c00ff087b82 */ /* 0x000ea20000000800 */
[----:B------:R-:W-:-:S04]  /*66f0*/  IMAD.WIDE.U32 R4, R3, R14, R16 ;  /* 0x0000000e03047225 */ /* 0x000fc800078e0010 */
[----:B------:R-:W-:Y:S01]  /*6700*/  IMAD R3, R3, R15, R0 ;  /* 0x0000000f03037224 */ /* 0x000fe200078e0200 */
[----:B------:R-:W-:Y:S02]  /*6710*/  I2FP.F32.U32 R0, R24 ;  /* 0x0000001800007245 */ /* 0x000fe40000201000 */
[----:B------:R-:W3:Y:S01]  /*6720*/  LDC R28, c[0x0][0x900] ;  /* 0x00024000ff1c7b82 */ /* 0x000ee20000000800 */
[----:B------:R-:W-:Y:S01]  /*6730*/  IMAD.IADD R3, R5, 0x1, R3 ;  /* 0x0000000105037824 */ /* 0x000fe200078e0203 */
[----:B----4-:R-:W-:Y:S01]  /*6740*/  ISETP.NE.U32.AND P0, PT, R20, RZ, PT ;  /* 0x000000ff1400720c */ /* 0x010fe20003f05070 */
[----:B------:R-:W-:Y:S01]  /*6750*/  FMUL R0, R0, UR4 ;  /* 0x0000000400007c20 */ /* 0x000fe20008400000 */
[----:B------:R-:W-:Y:S02]  /*6760*/  IMAD.MOV.U32 R5, RZ, RZ, -0x1 ;  /* 0xffffffffff057424 */ /* 0x000fe400078e00ff */
[----:B------:R-:W-:Y:S01]  /*6770*/  ISETP.NE.AND.EX P0, PT, R21, RZ, PT, P0 ;  /* 0x000000ff1500720c */ /* 0x000fe20003f05300 */
[----:B------:R4:W3:Y:S01]  /*6780*/  F2I.U32.TRUNC.NTZ R13, R0 ;  /* 0x00000000000d7305 */ /* 0x0008e2000020f000 */
[----:B------:R-:W4:Y:S01]  /*6790*/  LDC R15, c[0x0][0x148] ;  /* 0x00005200ff0f7b82 */ /* 0x000f220000000800 */
[----:B-1----:R-:W-:-:S02]  /*67a0*/  SHF.R.U64 R12, R4, R6, R3 ;  /* 0x00000006040c7219 */ /* 0x002fc40000001203 */
[----:B------:R-:W-:-:S05]  /*67b0*/  SHF.R.U32.HI R3, RZ, R6, R3 ;  /* 0x00000006ff037219 */ /* 0x000fca0000011603 */
[----:B------:R-:W1:Y:S01]  /*67c0*/  LDC R25, c[0x0][0x8a8] ;  /* 0x00022a00ff197b82 */ /* 0x000e620000000800 */
[-CC-:B--2---:R-:W-:Y:S02]  /*67d0*/  SHF.R.U64 R10, R12, R8.reuse, R3.reuse ;  /* 0x000000080c0a7219 */ /* 0x184fe40000001203 */
[----:B------:R-:W-:-:S05]  /*67e0*/  SHF.R.U32.HI R3, RZ, R8, R3 ;  /* 0x00000008ff037219 */ /* 0x000fca0000011603 */
[----:B------:R-:W2:Y:S01]  /*67f0*/  LDC R27, c[0x0][0x8f0] ;  /* 0x00023c00ff1b7b82 */ /* 0x000ea20000000800 */
[-C--:B---3--:R-:W-:Y:S02]  /*6800*/  SHF.L.U32 R4, R5, R28.reuse, RZ ;  /* 0x0000001c05047219 */ /* 0x088fe400000006ff */
[-CC-:B------:R-:W-:Y:S02]  /*6810*/  SHF.R.U64 R14, R10, R28.reuse, R3.reuse ;  /* 0x0000001c0a0e7219 */ /* 0x180fe40000001203 */
[----:B------:R-:W-:Y:S02]  /*6820*/  SHF.R.U32.HI R5, RZ, R28, R3 ;  /* 0x0000001cff057219 */ /* 0x000fe40000011603 */
[----:B------:R-:W-:Y:S01]  /*6830*/  LOP3.LUT R23, RZ, R4, RZ, 0x33, !PT ;  /* 0x00000004ff177212 */ /* 0x000fe200078e33ff */
[----:B------:R-:W3:Y:S01]  /*6840*/  LDC R29, c[0x0][0x8e0] ;  /* 0x00023800ff1d7b82 */ /* 0x000ee20000000800 */
[----:B------:R-:W-:Y:S02]  /*6850*/  SHF.L.U32 R28, R7, R28, RZ ;  /* 0x0000001c071c7219 */ /* 0x000fe400000006ff */
[----:B------:R-:W-:-:S05]  /*6860*/  MOV R4, R14 ;  /* 0x0000000e00047202 */ /* 0x000fca0000000f00 */
[----:B------:R-:W1:Y:S01]  /*6870*/  LDC R30, c[0x0][0x8b8] ;  /* 0x00022e00ff1e7b82 */ /* 0x000e620000000800 */
[----:B------:R-:W-:Y:S05]  /*6880*/  @!P0 BRA `(.L_x_138) ;  /* 0x0000000000288947 */ /* 0x000fea0003800000 */
        /* <DEDUP_REMOVED lines=10> */
.L_x_138:
[----:B------:R-:W-:Y:S01]  /*6930*/  ISETP.NE.AND P0, PT, R2, 0x1, PT ;  /* 0x000000010200780c */ /* 0x000fe20003f05270 */
[----:B------:R-:W-:Y:S01]  /*6940*/  IMAD.MOV R13, RZ, RZ, -R13 ;  /* 0x000000ffff0d7224 */ /* 0x000fe200078e0a0d */
[----:B--2-4-:R-:W-:Y:S01]  /*6950*/  SHF.R.U64 R0, R4, R27, R5 ;  /* 0x0000001b04007219 */ /* 0x014fe20000001205 */
[----:B-1----:R-:W-:Y:S01]  /*6960*/  VIADD R5, R25, 0xffffffff ;  /* 0xffffffff19057836 */ /* 0x002fe20000000000 */
[----:B------:R-:W-:Y:S02]  /*6970*/  LOP3.LUT R23, R10, R23, RZ, 0xc0, !PT ;  /* 0x000000170a177212 */ /* 0x000fe400078ec0ff */
[----:B------:R-:W-:Y:S01]  /*6980*/  R2UR UR55, R31 ;  /* 0x000000001f3772ca */ /* 0x000fe200000e0000 */
[----:B------:R-:W-:Y:S01]  /*6990*/  IMAD.MOV R3, RZ, RZ, -R0 ;  /* 0x000000ffff037224 */ /* 0x000fe200078e0a00 */
[----:B------:R-:W-:Y:S01]  /*69a0*/  LOP3.LUT R5, R12, R5, RZ, 0xc0, !PT ;  /* 0x000000050c057212 */ /* 0x000fe200078ec0ff */
[----:B------:R-:W-:Y:S02]  /*69b0*/  IMAD R23, R28, R0, R23 ;  /* 0x000000001c177224 */ /* 0x000fe400078e0217 */
[----:B---3--:R-:W-:-:S02]  /*69c0*/  IMAD R0, R3, R29, R14 ;  /* 0x0000001d03007224 */ /* 0x008fc400078e020e */
[----:B------:R-:W-:Y:S02]  /*69d0*/  @P0 IMAD R26, R15, R13, R24 ;  /* 0x0000000d0f1a0224 */ /* 0x000fe400078e0218 */
[----:B------:R-:W-:Y:S02]  /*69e0*/  IMAD R0, R0, R25, R5 ;  /* 0x0000001900007224 */ /* 0x000fe400078e0205 */
[----:B------:R-:W-:Y:S02]  /*69f0*/  IMAD R23, R23, R30, R26 ;  /* 0x0000001e17177224 */ /* 0x000fe400078e021a */
[----:B------:R-:W-:-:S03]  /*6a00*/  IMAD.MOV.U32 R3, RZ, RZ, 0x1 ;  /* 0x00000001ff037424 */ /* 0x000fc600078e00ff */
[----:B------:R-:W-:Y:S02]  /*6a10*/  SEL R158, R0, R23, !P0 ;  /* 0x00000017009e7207 */ /* 0x000fe40004000000 */
[----:B------:R-:W-:Y:S02]  /*6a20*/  SEL R23, R23, R0, !P0 ;  /* 0x0000000017177207 */ /* 0x000fe40004000000 */
[----:B------:R-:W-:-:S07]  /*6a30*/  PRMT R0, R3, 0x7610, R0 ;  /* 0x0000761003007816 */ /* 0x000fce0000000000 */
.L_x_136:
[----:B------:R-:W-:Y:S01]  /*6a40*/  UIADD3 UR43, UR44, UR43, URZ ;  /* 0x0000002b2c2b7290 */ /* 0x000fe2000fffe03f */
[----:B------:R-:W-:Y:S01]  /*6a50*/  LOP3.LUT P0, RZ, R0, 0xff, RZ, 0xc0, !PT ;  /* 0x000000ff00ff7812 */ /* 0x000fe2000780c0ff */
[----:B------:R-:W-:Y:S02]  /*6a60*/  UIADD3 UR39, UR39, 0x8, URZ ;  /* 0x0000000827277890 */ /* 0x000fe4000fffe03f */
[----:B------:R-:W-:Y:S02]  /*6a70*/  USHF.R.U32.HI UR4, URZ, 0x2, UR43 ;  /* 0x000000023f047899 */ /* 0x000fe4000801162b */
[----:B------:R-:W-:Y:S02]  /*6a80*/  UISETP.GT.U32.AND UP0, UPT, UR43, 0x3, UPT ;  /* 0x000000032b00788c */ /* 0x000fe4000bf04070 */
[----:B------:R-:W-:Y:S02]  /*6a90*/  ULOP3.LUT UR4, UR4, 0x1, URZ, 0xc0, !UPT ;  /* 0x0000000104047892 */ /* 0x000fe4000f8ec03f */
[----:B------:R-:W-:-:S02]  /*6aa0*/  UISETP.LT.U32.AND UP1, UPT, UR44, 0x4, UP0 ;  /* 0x000000042c00788c */ /* 0x000fc40008721070 */
[----:B------:R-:W-:Y:S02]  /*6ab0*/  UISETP.NE.U32.AND UP2, UPT, UR4, 0x1, UPT ;  /* 0x000000010400788c */ /* 0x000fe4000bf45070 */
[----:B------:R-:W-:Y:S02]  /*6ac0*/  USEL UR5, URZ, 0x1, !UP1 ;  /* 0x000000013f057887 */ /* 0x000fe4000c800000 */
[----:B------:R-:W-:Y:S02]  /*6ad0*/  UISETP.GT.U32.AND UP0, UPT, UR44, 0x3, !UP2 ;  /* 0x000000032c00788c */ /* 0x000fe4000d704070 */
[----:B------:R-:W-:Y:S02]  /*6ae0*/  ULOP3.LUT UR43, UR43, 0x3, URZ, 0xc0, !UPT ;  /* 0x000000032b2b7892 */ /* 0x000fe4000f8ec03f */
[----:B------:R-:W-:-:S04]  /*6af0*/  USEL UR4, URZ, 0x1, !UP0 ;  /* 0x000000013f047887 */ /* 0x000fc8000c000000 */
[----:B------:R-:W-:Y:S01]  /*6b00*/  ULOP3.LUT UR42, UR4, UR42, UR5, 0x96, !UPT ;  /* 0x0000002a042a7292 */ /* 0x000fe2000f8e9605 */
[----:B------:R-:W-:Y:S11]  /*6b10*/  @P0 BRA `(.L_x_139) ;  /* 0xffffffa800fc0947 */ /* 0x000ff6000383ffff */
[----:B------:R-:W-:-:S13]  /*6b20*/  PLOP3.LUT P0, PT, PT, PT, PT, 0x8, 0x0 ;  /* 0x000000000000781c */ /* 0x000fda0003f0e170 */
.L_x_22:
[----:B------:R-:W-:Y:S05]  /*6b30*/  @P0 BRA `(.L_x_14) ;  /* 0x0000002c00f80947 */ /* 0x000fea0003800000 */
[----:B------:R-:W-:Y:S01]  /*6b40*/  ULDC.64 UR6, c[0x0][0x588] ;  /* 0x0001620000067ab9 */ /* 0x000fe20000000a00 */
[----:B------:R-:W-:Y:S01]  /*6b50*/  ISETP.NE.AND.EX P1, PT, R165, RZ, PT, P1 ;  /* 0x000000ffa500720c */ /* 0x000fe20003f25310 */
[----:B------:R-:W-:-:S04]  /*6b60*/  DEPBAR.LE SB0, 0x0 ;  /* 0x000080000000791a */ /* 0x000fc80000000000 */
[----:B------:R-:W-:Y:S01]  /*6b70*/  ISETP.NE.U32.AND P0, PT, RZ, UR6, PT ;  /* 0x00000006ff007c0c */ /* 0x000fe2000bf05070 */
[----:B------:R-:W-:Y:S03]  /*6b80*/  BSSY B0, `(.L_x_140) ;  /* 0x0000014000007945 */ /* 0x000fe60003800000 */
[----:B------:R-:W-:-:S13]  /*6b90*/  ISETP.NE.AND.EX P0, PT, RZ, UR7, PT, P0 ;  /* 0x00000007ff007c0c */ /* 0x000fda000bf05300 */
[----:B------:R-:W-:Y:S05]  /*6ba0*/  @P0 BRA P1, `(.L_x_141) ;  /* 0x0000000000440947 */ /* 0x000fea0000800000 */
[----:B------:R-:W-:-:S04]  /*6bb0*/  ISETP.NE.U32.AND P0, PT, R163, RZ, PT ;  /* 0x000000ffa300720c */ /* 0x000fc80003f05070 */
[----:B------:R-:W-:-:S13]  /*6bc0*/  ISETP.NE.AND.EX P0, PT, R165, RZ, PT, P0 ;  /* 0x000000ffa500720c */ /* 0x000fda0003f05300 */
[----:B------:R-:W-:Y:S05]  /*6bd0*/  @!P0 BRA `(.L_x_142) ;  /* 0x00000000002c8947 */ /* 0x000fea0003800000 */
[----:B------:R-:W-:-:S13]  /*6be0*/  LOP3.LUT P0, RZ, R154, 0xff, RZ, 0xc0, !PT ;  /* 0x000000ff9aff7812 */ /* 0x000fda000780c0ff */
[----:B------:R-:W-:Y:S05]  /*6bf0*/  @!P0 BRA `(.L_x_143) ;  /* 0x0000000000108947 */ /* 0x000fea0003800000 */
[----:B-----5:R-:W-:-:S13]  /*6c00*/  FSETP.NEU.AND P0, PT, R155, RZ, PT ;  /* 0x000000ff9b00720b */ /* 0x020fda0003f0d000 */
[----:B------:R-:W-:Y:S05]  /*6c10*/  @!P0 BREAK B0 ;  /* 0x0000000000008942 */ /* 0x000fea0003800000 */
[----:B------:R-:W-:Y:S05]  /*6c20*/  @P0 BRA `(.L_x_141) ;  /* 0x0000000000240947 */ /* 0x000fea0003800000 */
[----:B------:R-:W-:Y:S05]  /*6c30*/  BRA `(.L_x_14) ;  /* 0x0000002c00b87947 */ /* 0x000fea0003800000 */
.L_x_143:
[----:B------:R-:W-:-:S04]  /*6c40*/  ISETP.NE.U32.AND P0, PT, RZ, UR6, PT ;  /* 0x00000006ff007c0c */ /* 0x000fc8000bf05070 */
[----:B------:R-:W-:-:S13]  /*6c50*/  ISETP.NE.AND.EX P0, PT, RZ, UR7, PT, P0 ;  /* 0x00000007ff007c0c */ /* 0x000fda000bf05300 */
[----:B------:R-:W-:Y:S05]  /*6c60*/  @!P0 BREAK B0 ;  /* 0x0000000000008942 */ /* 0x000fea0003800000 */
[----:B------:R-:W-:Y:S05]  /*6c70*/  @P0 BRA `(.L_x_141) ;  /* 0x0000000000100947 */ /* 0x000fea0003800000 */
[----:B------:R-:W-:Y:S05]  /*6c80*/  BRA `(.L_x_14) ;  /* 0x0000002c00a47947 */ /* 0x000fea0003800000 */
.L_x_142:
[----:B-----5:R-:W-:-:S13]  /*6c90*/  FSETP.NEU.AND P0, PT, R155, RZ, PT ;  /* 0x000000ff9b00720b */ /* 0x020fda0003f0d000 */
[----:B------:R-:W-:Y:S05]  /*6ca0*/  @!P0 BREAK B0 ;  /* 0x0000000000008942 */ /* 0x000fea0003800000 */
[----:B------:R-:W-:Y:S05]  /*6cb0*/  @!P0 BRA `(.L_x_14) ;  /* 0x0000002c00988947 */ /* 0x000fea0003800000 */
.L_x_141:
[----:B-1----:R-:W-:Y:S05]  /*6cc0*/  BSYNC B0 ;  /* 0x0000000000007941 */ /* 0x002fea0003800000 */
.L_x_140:
[----:B------:R-:W-:-:S04]  /*6cd0*/  LOP3.LUT R19, R19, 0x1, RZ, 0xfc, !PT ;  /* 0x0000000113137812 */ /* 0x000fc800078efcff */
[----:B------:R-:W-:-:S13]  /*6ce0*/  ISETP.NE.AND P0, PT, R19, 0x3, PT ;  /* 0x000000031300780c */ /* 0x000fda0003f05270 */
[----:B------:R-:W-:Y:S05]  /*6cf0*/  @!P0 BRA `(.L_x_144) ;  /* 0x0000000000048947 */ /* 0x000fea0003800000 */
[----:B------:R-:W-:Y:S01]  /*6d00*/  BPT.TRAP 0x1 ;  /* 0x000000040000795c */ /* 0x000fe20000300000 */
.L_x_144:
[----:B------:R-:W1:Y:S01]  /*6d10*/  S2UR UR5, SR_CgaCtaId ;  /* 0x00000000000579c3 */ /* 0x000e620000008800 */
[----:B------:R-:W-:Y:S02]  /*6d20*/  UMOV UR4, 0x400 ;  /* 0x0000040000047882 */ /* 0x000fe40000000000 */
[----:B-1----:R-:W-:-:S04]  /*6d30*/  ULEA UR4, UR5, UR4, 0x18 ;  /* 0x0000000405047291 */ /* 0x002fc8000f8ec03f */
[----:B------:R-:W-:-:S04]  /*6d40*/  ULEA UR4, UR36, UR4, 0x3 ;  /* 0x0000000424047291 */ /* 0x000fc8000f8e183f */
[----:B------:R-:W-:-:S04]  /*6d50*/  UIADD3 UR4, UR4, 0x60, URZ ;  /* 0x0000006004047890 */ /* 0x000fc8000fffe03f */
[----:B------:R-:W-:-:S09]  /*6d60*/  UPRMT UR4, UR5, 0x654, UR4 ;  /* 0x0000065405047896 */ /* 0x000fd20008000004 */
[----:B------:R-:W-:Y:S01]  /*6d70*/  SYNCS.ARRIVE.TRANS64.RED.A1T0 RZ, [UR4], RZ ;  /* 0x000000ffffff79a7 */ /* 0x000fe20008100404 */
[----:B------:R-:W-:Y:S05]  /*6d80*/  BRA `(.L_x_14) ;  /* 0x0000002c00647947 */ /* 0x000fea0003800000 */
.L_x_13:
[----:B------:R-:W-:Y:S01]  /*6d90*/  ULDC.64 UR4, c[0x0][0x8f8] ;  /* 0x00023e0000047ab9 */ /* 0x000fe20000000a00 */
[----:B------:R-:W-:Y:S01]  /*6da0*/  PRMT R8, RZ, 0x7610, R8 ;  /* 0x00007610ff087816 */ /* 0x000fe20000000008 */
[----:B------:R-:W-:Y:S01]  /*6db0*/  IMAD.MOV.U32 R20, RZ, RZ, -0x1 ;  /* 0xffffffffff147424 */ /* 0x000fe200078e00ff */
[----:B------:R-:W-:Y:S01]  /*6dc0*/  ISETP.GE.U32.AND P1, PT, R16, UR4, PT ;  /* 0x0000000410007c0c */ /* 0x000fe2000bf26070 */
[----:B------:R-:W-:Y:S02]  /*6dd0*/  IMAD.MOV.U32 R13, RZ, RZ, -0x1 ;  /* 0xffffffffff0d7424 */ /* 0x000fe400078e00ff */
[----:B------:R-:W-:Y:S01]  /*6de0*/  IMAD.MOV.U32 R12, RZ, RZ, -0x1 ;  /* 0xffffffffff0c7424 */ /* 0x000fe200078e00ff */
[----:B------:R-:W-:-:S13]  /*6df0*/  ISETP.GE.U32.AND.EX P1, PT, R17, UR5, PT, P1 ;  /* 0x0000000511007c0c */ /* 0x000fda000bf26110 */
[----:B------:R-:W-:Y:S05]  /*6e00*/  @P1 BRA `(.L_x_145) ;  /* 0x0000000400281947 */ /* 0x000fea0003800000 */
[----:B------:R-:W2:Y:S01]  /*6e10*/  LDC.64 R20, c[0x0][0x8d0] ;  /* 0x00023400ff147b82 */ /* 0x000ea20000000a00 */
[----:B------:R-:W-:Y:S01]  /*6e20*/  MOV R14, R16 ;  /* 0x00000010000e7202 */ /* 0x000fe20000000f00 */
[----:B------:R-:W-:-:S06]  /*6e30*/  IMAD.MOV.U32 R15, RZ, RZ, R17 ;  /* 0x000000ffff0f7224 */ /* 0x000fcc00078e0011 */
        /* <DEDUP_REMOVED lines=15> */
.L_x_146:
        /* <DEDUP_REMOVED lines=10> */
[----:B------:R-:W-:-:S03]  /*6fd0*/  IMAD R13, R13, R27, R8 ;  /* 0x0000001b0d0d7224 */ /* 0x000fc600078e0208 */
[----:B------:R-:W5:Y:S01]  /*6fe0*/  LDC R29, c[0x0][0x900] ;  /* 0x00024000ff1d7b82 */ /* 0x000f620000000800 */
[----:B------:R-:W-:Y:S01]  /*6ff0*/  IMAD.IADD R11, R11, 0x1, R13 ;  /* 0x000000010b0b7824 */ /* 0x000fe200078e020d */
[----:B--2---:R-:W-:-:S04]  /*7000*/  ISETP.NE.U32.AND P1, PT, R30, RZ, PT ;  /* 0x000000ff1e00720c */ /* 0x004fc80003f25070 */
[----:B------:R-:W-:Y:S02]  /*7010*/  ISETP.NE.AND.EX P1, PT, R31, RZ, PT, P1 ;  /* 0x000000ff1f00720c */ /* 0x000fe40003f25310 */
[----:B------:R-:W2:Y:S01]  /*7020*/  LDC R26, c[0x0][0x8a8] ;  /* 0x00022a00ff1a7b82 */ /* 0x000ea20000000800 */
[-CC-:B---3--:R-:W-:Y:S01]  /*7030*/  SHF.R.U64 R20, R10, R12.reuse, R11.reuse ;  /* 0x0000000c0a147219 */ /* 0x188fe2000000120b */
[----:B------:R-:W-:Y:S01]  /*7040*/  IMAD.MOV.U32 R10, RZ, RZ, -0x1 ;  /* 0xffffffffff0a7424 */ /* 0x000fe200078e00ff */
[----:B------:R-:W-:-:S05]  /*7050*/  SHF.R.U32.HI R11, RZ, R12, R11 ;  /* 0x0000000cff0b7219 */ /* 0x000fca000001160b */
[----:B------:R-:W3:Y:S01]  /*7060*/  LDC R28, c[0x0][0x8f0] ;  /* 0x00023c00ff1c7b82 */ /* 0x000ee20000000800 */
[-CC-:B----4-:R-:W-:Y:S02]  /*7070*/  SHF.R.U64 R25, R20, R14.reuse, R11.reuse ;  /* 0x0000000e14197219 */ /* 0x190fe4000000120b */
[----:B------:R-:W-:-:S05]  /*7080*/  SHF.R.U32.HI R8, RZ, R14, R11 ;  /* 0x0000000eff087219 */ /* 0x000fca000001160b */
[----:B------:R-:W4:Y:S01]  /*7090*/  LDC R32, c[0x0][0x8e0] ;  /* 0x00023800ff207b82 */ /* 0x000f220000000800 */
[-C--:B-----5:R-:W-:Y:S02]  /*70a0*/  SHF.L.U32 R10, R10, R29.reuse, RZ ;  /* 0x0000001d0a0a7219 */ /* 0x0a0fe400000006ff */
[-CC-:B------:R-:W-:Y:S02]  /*70b0*/  SHF.R.U64 R27, R25, R29.reuse, R8.reuse ;  /* 0x0000001d191b7219 */ /* 0x180fe40000001208 */
[----:B------:R-:W-:Y:S02]  /*70c0*/  LOP3.LUT R36, RZ, R10, RZ, 0x33, !PT ;  /* 0x0000000aff247212 */ /* 0x000fe400078e33ff */
[----:B------:R-:W-:Y:S01]  /*70d0*/  SHF.R.U32.HI R11, RZ, R29, R8 ;  /* 0x0000001dff0b7219 */ /* 0x000fe20000011608 */
[----:B------:R-:W1:Y:S01]  /*70e0*/  LDC R33, c[0x0][0x8b8] ;  /* 0x00022e00ff217b82 */ /* 0x000e620000000800 */
[----:B------:R-:W-:Y:S01]  /*70f0*/  IMAD.MOV.U32 R10, RZ, RZ, R27 ;  /* 0x000000ffff0a7224 */ /* 0x000fe200078e001b */
[----:B------:R-:W-:Y:S06]  /*7100*/  @!P1 BRA `(.L_x_147) ;  /* 0x0000000000289947 */ /* 0x000fec0003800000 */
[----:B------:R-:W5:Y:S02]  /*7110*/  LDC R8, c[0x0][0x8f4] ;  /* 0x00023d00ff087b82 */ /* 0x000f640000000800 */
[----:B-----5:R-:W-:-:S05]  /*7120*/  IADD3 R15, P1, R27, R8, RZ ;  /* 0x000000081b0f7210 */ /* 0x020fca0007f3e0ff */
[----:B------:R-:W-:-:S04]  /*7130*/  IMAD.X R21, RZ, RZ, R11, P1 ;  /* 0x000000ffff157224 */ /* 0x000fc800008e060b */
[----:B------:R-:W-:-:S04]  /*7140*/  IMAD.WIDE.U32 R10, R21, R30, RZ ;  /* 0x0000001e150a7225 */ /* 0x000fc800078e00ff */
[----:B------:R-:W-:-:S04]  /*7150*/  IMAD.WIDE.U32 R12, P1, R15, R31, R10 ;  /* 0x0000001f0f0c7225 */ /* 0x000fc8000782000a */
[----:B------:R-:W-:Y:S01]  /*7160*/  IMAD.WIDE.U32 R10, R15, R30, RZ ;  /* 0x0000001e0f0a7225 */ /* 0x000fe200078e00ff */
[----:B------:R-:W-:-:S03]  /*7170*/  IADD3.X R15, RZ, RZ, RZ, P1, !PT ;  /* 0x000000ffff0f7210 */ /* 0x000fc60000ffe4ff */
[----:B------:R-:W-:Y:S01]  /*7180*/  IMAD.MOV.U32 R14, RZ, RZ, R13 ;  /* 0x000000ffff0e7224 */ /* 0x000fe200078e000d */
[----:B------:R-:W-:-:S05]  /*7190*/  IADD3 RZ, P1, R11, R12, RZ ;  /* 0x0000000c0bff7210 */ /* 0x000fca0007f3e0ff */
[----:B------:R-:W-:-:S08]  /*71a0*/  IMAD.WIDE.U32.X R10, R21, R31, R14, P1 ;  /* 0x0000001f150a7225 */ /* 0x000fd000008e040e */
.L_x_147:
[----:B------:R-:W-:Y:S01]  /*71b0*/  ISETP.NE.AND P1, PT, R2, 0x1, PT ;  /* 0x000000010200780c */ /* 0x000fe20003f25270 */
[----:B------:R-:W-:Y:S01]  /*71c0*/  IMAD.MOV.U32 R12, RZ, RZ, R23 ;  /* 0x000000ffff0c7224 */ /* 0x000fe200078e0017 */
[----:B---3--:R-:W-:Y:S01]  /*71d0*/  SHF.R.U64 R8, R10, R28, R11 ;  /* 0x0000001c0a087219 */ /* 0x008fe2000000120b */
[----:B--2---:R-:W-:Y:S01]  /*71e0*/  VIADD R11, R26, 0xffffffff ;  /* 0xffffffff1a0b7836 */ /* 0x004fe20000000000 */
[----:B------:R-:W-:Y:S02]  /*71f0*/  SHF.L.U32 R34, R34, R29, RZ ;  /* 0x0000001d22227219 */ /* 0x000fe400000006ff */
[----:B------:R-:W-:Y:S01]  /*7200*/  LOP3.LUT R7, R25, R36, RZ, 0xc0, !PT ;  /* 0x0000002419077212 */ /* 0x000fe200078ec0ff */
[----:B------:R-:W-:-:S04]  /*7210*/  IMAD.MOV R10, RZ, RZ, -R8 ;  /* 0x000000ffff0a7224 */ /* 0x000fc800078e0a08 */
[----:B------:R-:W-:Y:S01]  /*7220*/  IMAD R8, R34, R8, R7 ;  /* 0x0000000822087224 */ /* 0x000fe200078e0207 */
[----:B------:R-:W-:Y:S01]  /*7230*/  LOP3.LUT R7, R20, R11, RZ, 0xc0, !PT ;  /* 0x0000000b14077212 */ /* 0x000fe200078ec0ff */
[----:B------:R-:W-:Y:S02]  /*7240*/  @P1 IMAD R3, R9, R24, R6 ;  /* 0x0000001809031224 */ /* 0x000fe400078e0206 */
[----:B----4-:R-:W-:Y:S02]  /*7250*/  IMAD R6, R10, R32, R27 ;  /* 0x000000200a067224 */ /* 0x010fe400078e021b */
[----:B-1----:R-:W-:Y:S02]  /*7260*/  IMAD R3, R8, R33, R3 ;  /* 0x0000002108037224 */ /* 0x002fe400078e0203 */
[----:B------:R-:W-:Y:S02]  /*7270*/  IMAD R6, R6, R26, R7 ;  /* 0x0000001a06067224 */ /* 0x000fe400078e0207 */
[----:B------:R-:W-:-:S03]  /*7280*/  IMAD.MOV.U32 R8, RZ, RZ, 0x1 ;  /* 0x00000001ff087424 */ /* 0x000fc600078e00ff */
[----:B------:R-:W-:Y:S02]  /*7290*/  SEL R13, R6, R3, !P1 ;  /* 0x00000003060d7207 */ /* 0x000fe40004800000 */
[----:B------:R-:W-:-:S07]  /*72a0*/  SEL R20, R3, R6, !P1 ;  /* 0x0000000603147207 */ /* 0x000fce0004800000 */
.L_x_145:
[----:B------:R-:W-:-:S08]  /*72b0*/  NOP ;  /* 0x0000000000007918 */ /* 0x000fd00000000000 */
[----:B------:R-:W2:-:S00]  /*72c0*/  USETMAXREG.DEALLOC.CTAPOOL 0x28 ;  /* 0x00000028000079c8 */ /* 0x000e8000080e0500 */
[----:B--2---:R-:W-:-:S13]  /*72d0*/  ISETP.NE.AND P1, PT, R0, 0x1, PT ;  /* 0x000000010000780c */ /* 0x004fda0003f25270 */
[----:B------:R-:W-:Y:S05]  /*72e0*/  @!P1 BRA `(.L_x_14) ;  /* 0x00000028000c9947 */ /* 0x000fea0003800000 */
[----:B------:R-:W-:Y:S05]  /*72f0*/  @!P4 BRA `(.L_x_148) ;  /* 0x000000180020c947 */ /* 0x000fea0003800000 */
[----:B------:R-:W-:-:S13]  /*7300*/  ISETP.NE.OR P0, PT, R0, 0x2, P0 ;  /* 0x000000020000780c */ /* 0x000fda0000705670 */
[----:B------:R-:W-:Y:S05]  /*7310*/  @P0 BRA `(.L_x_14) ;  /* 0x0000002800000947 */ /* 0x000fea0003800000 */
[----:B------:R-:W-:-:S13]  /*7320*/  LOP3.LUT P1, RZ, R8, 0xff, RZ, 0xc0, !PT ;  /* 0x000000ff08ff7812 */ /* 0x000fda000782c0ff */
[----:B------:R-:W-:Y:S05]  /*7330*/  @!P1 BRA `(.L_x_149) ;  /* 0x0000000000189947 */ /* 0x000fea0003800000 */
[----:B------:R-:W-:Y:S01]  /*7340*/  UMOV UR4, 0x400 ;  /* 0x0000040000047882 */ /* 0x000fe20000000000 */
[----:B------:R-:W-:Y:S01]  /*7350*/  IMAD.MOV.U32 R0, RZ, RZ, RZ ;  /* 0x000000ffff007224 */ /* 0x000fe200078e00ff */
[----:B-1----:R-:W-:-:S04]  /*7360*/  ULEA UR4, UR37, UR4, 0x18 ;  /* 0x0000000425047291 */ /* 0x002fc8000f8ec03f */
[----:B------:R-:W-:-:S05]  /*7370*/  SHF.L.U32 R0, R0, 0x1f, RZ ;  /* 0x0000001f00007819 */ /* 0x000fca00000006ff */
[----:B------:R-:W1:Y:S02]  /*7380*/  SYNCS.PHASECHK.TRANS64.TRYWAIT P0, [UR4+0x88], R0 ;  /* 0x00008800ff0075a7 */ /* 0x000e640008000144 */
[----:B-1----:R-:W-:Y:S05]  /*7390*/  @!P0 BRA `(.L_x_150) ;  /* 0x0000002800b88947 */ /* 0x002fea0003800000 */
.L_x_149:
[----:B------:R-:W-:Y:S01]  /*73a0*/  PRMT R9, RZ, 0x7610, R9 ;  /* 0x00007610ff097816 */ /* 0x000fe20000000009 */
[----:B------:R-:W-:Y:S06]  /*73b0*/  @P3 BRA `(.L_x_151) ;  /* 0x0000000000243947 */ /* 0x000fec0003800000 */
[----:B------:R-:W-:Y:S02]  /*73c0*/  ULDC.64 UR4, c[0x0][0x588] ;  /* 0x0001620000047ab9 */ /* 0x000fe40000000a00 */
[----:B------:R-:W-:-:S04]  /*73d0*/  ISETP.NE.U32.AND P0, PT, RZ, UR4, PT ;  /* 0x00000004ff007c0c */ /* 0x000fc8000bf05070 */
[----:B------:R-:W-:-:S13]  /*73e0*/  ISETP.NE.AND.EX P0, PT, RZ, UR5, PT, P0 ;  /* 0x00000005ff007c0c */ /* 0x000fda000bf05300 */
[----:B------:R-:W-:Y:S05]  /*73f0*/  @!P0 BRA `(.L_x_152) ;  /* 0x00000000000c8947 */ /* 0x000fea0003800000 */
[----:B------:R2:W5:Y:S01]  /*7400*/  LDG.E R11, desc[UR48][R4.64] ;  /* 0x00000030040b7981 */ /* 0x000562000c1e1900 */
[----:B------:R-:W-:Y:S01]  /*7410*/  IMAD.MOV.U32 R9, RZ, RZ, 0x1 ;  /* 0x00000001ff097424 */ /* 0x000fe200078e00ff */
[----:B------:R-:W-:Y:S06]  /*7420*/  BRA `(.L_x_151) ;  /* 0x0000000000087947 */ /* 0x000fec0003800000 */
.L_x_152:
[----:B------:R-:W3:Y:S01]  /*7430*/  LDC R11, c[0x0][0x580] ;  /* 0x00016000ff0b7b82 */ /* 0x000ee20000000800 */
[----:B------:R-:W-:-:S07]  /*7440*/  IMAD.MOV.U32 R9, RZ, RZ, 0x1 ;  /* 0x00000001ff097424 */ /* 0x000fce00078e00ff */
.L_x_151:
[----:B------:R-:W-:Y:S05]  /*7450*/  @!P1 BRA `(.L_x_153) ;  /* 0x0000001400509947 */ /* 0x000fea0003800000 */
[----:B-1----:R-:W1:Y:S01]  /*7460*/  LDC R0, c[0x0][0x900] ;  /* 0x00024000ff007b82 */ /* 0x002e620000000800 */
[----:B--2---:R-:W-:Y:S01]  /*7470*/  IMAD.MOV.U32 R5, RZ, RZ, -0x1 ;  /* 0xffffffffff057424 */ /* 0x004fe200078e00ff */
[----:B------:R-:W-:Y:S01]  /*7480*/  LOP3.LUT R10, R19, 0x2, RZ, 0xfc, !PT ;  /* 0x00000002130a7812 */ /* 0x000fe200078efcff */
[----:B------:R-:W-:Y:S01]  /*7490*/  IMAD.MOV.U32 R7, RZ, RZ, 0x1 ;  /* 0x00000001ff077424 */ /* 0x000fe200078e00ff */
[----:B------:R-:W-:Y:S01]  /*74a0*/  ULDC.64 UR22, c[0x0][0x198] ;  /* 0x0000660000167ab9 */ /* 0x000fe20000000a00 */
[----:B------:R-:W-:Y:S01]  /*74b0*/  ULDC.64 UR4, c[0x0][0x588] ;  /* 0x0001620000047ab9 */ /* 0x000fe20000000a00 */
[----:B------:R-:W-:Y:S01]  /*74c0*/  ULDC.64 UR6, c[0x0][0x8f8] ;  /* 0x00023e0000067ab9 */ /* 0x000fe20000000a00 */
[----:B------:R-:W-:Y:S01]  /*74d0*/  ULDC.64 UR14, c[0x0][0x590] ;  /* 0x00016400000e7ab9 */ /* 0x000fe20000000a00 */
[----:B------:R-:W2:Y:S01]  /*74e0*/  LDC R3, c[0x0][0x8a8] ;  /* 0x00022a00ff037b82 */ /* 0x000ea20000000800 */
[-C--:B-1----:R-:W-:Y:S02]  /*74f0*/  SHF.L.U32 R5, R5, R0.reuse, RZ ;  /* 0x0000000005057219 */ /* 0x082fe400000006ff */
[----:B------:R-:W-:-:S02]  /*7500*/  SHF.L.U32 R0, R7, R0, RZ ;  /* 0x0000000007007219 */ /* 0x000fc400000006ff */
[----:B------:R-:W-:Y:S02]  /*7510*/  LOP3.LUT R8, RZ, R5, RZ, 0x33, !PT ;  /* 0x00000005ff087212 */ /* 0x000fe400078e33ff */
[----:B--2---:R-:W-:-:S07]  /*7520*/  IADD3 R3, R3, -0x1, RZ ;  /* 0xffffffff03037810 */ /* 0x004fce0007ffe0ff */
.L_x_209:
[----:B------:R-:W-:Y:S02]  /*7530*/  ISETP.NE.U32.AND P0, PT, RZ, UR14, PT ;  /* 0x0000000eff007c0c */ /* 0x000fe4000bf05070 */
[----:B------:R-:W-:Y:S02]  /*7540*/  R2UR UR43, R20 ;  /* 0x00000000142b72ca */ /* 0x000fe400000e0000 */
[----:B------:R-:W-:Y:S02]  /*7550*/  R2UR UR42, R13 ;  /* 0x000000000d2a72ca */ /* 0x000fe400000e0000 */
[----:B------:R-:W-:-:S09]  /*7560*/  ISETP.NE.AND.EX P0, PT, RZ, UR15, PT, P0 ;  /* 0x0000000fff007c0c */ /* 0x000fd2000bf05300 */
[----:B------:R-:W-:Y:S02]  /*7570*/  USHF.L.U32 UR43, UR43, 0x7, URZ ;  /* 0x000000072b2b7899 */ /* 0x000fe4000800063f */
[----:B------:R-:W-:Y:S02]  /*7580*/  USHF.L.U32 UR42, UR42, 0x8, URZ ;  /* 0x000000082a2a7899 */ /* 0x000fe4000800063f */
[----:B--234-:R-:W-:Y:S10]  /*7590*/  @!P0 BRA `(.L_x_154) ;  /* 0x00000000002c8947 */ /* 0x01cff40003800000 */
[----:B------:R-:W-:-:S04]  /*75a0*/  ISETP.NE.U32.AND P1, PT, RZ, UR4, PT ;  /* 0x00000004ff007c0c */ /* 0x000fc8000bf25070 */
[----:B------:R-:W-:-:S13]  /*75b0*/  ISETP.NE.AND.EX P1, PT, RZ, UR5, PT, P1 ;  /* 0x00000005ff007c0c */ /* 0x000fda000bf25310 */
[----:B------:R-:W-:Y:S05]  /*75c0*/  @!P1 BRA `(.L_x_155) ;  /* 0x0000000000189947 */ /* 0x000fea0003800000 */
[----:B------:R-:W1:Y:S01]  /*75d0*/  LDC.64 R4, c[0x0][0x588] ;  /* 0x00016200ff047b82 */ /* 0x000e620000000a00 */
[----:B------:R-:W-:-:S04]  /*75e0*/  IMAD R7, R12, UR14, RZ ;  /* 0x0000000e0c077c24 */ /* 0x000fc8000f8e02ff */
[----:B-1----:R-:W-:-:S05]  /*75f0*/  IMAD.WIDE R4, R7, 0x4, R4 ;  /* 0x0000000407047825 */ /* 0x002fca00078e0204 */
[----:B---3-5:R1:W5:Y:S01]  /*7600*/  LDG.E R11, desc[UR48][R4.64] ;  /* 0x00000030040b7981 */ /* 0x028362000c1e1900 */
[----:B------:R-:W-:Y:S01]  /*7610*/  IMAD.MOV.U32 R9, RZ, RZ, 0x1 ;  /* 0x00000001ff097424 */ /* 0x000fe200078e00ff */
[----:B------:R-:W-:Y:S06]  /*7620*/  BRA `(.L_x_154) ;  /* 0x0000000000087947 */ /* 0x000fec0003800000 */
.L_x_155:
[----:B---3-5:R-:W2:Y:S01]  /*7630*/  LDC R11, c[0x0][0x580] ;  /* 0x00016000ff0b7b82 */ /* 0x028ea20000000800 */
[----:B------:R-:W-:-:S07]  /*7640*/  IMAD.MOV.U32 R9, RZ, RZ, 0x1 ;  /* 0x00000001ff097424 */ /* 0x000fce00078e00ff */
.L_x_154:
[----:B------:R-:W-:Y:S05]  /*7650*/  @!P0 BRA `(.L_x_156) ;  /* 0x00000000001c8947 */ /* 0x000fea0003800000 */
[----:B------:R-:W-:-:S13]  /*7660*/  LOP3.LUT P2, RZ, R9, 0xff, RZ, 0xc0, !PT ;  /* 0x000000ff09ff7812 */ /* 0x000fda000784c0ff */
[----:B-1----:R-:W1:Y:S02]  /*7670*/  @!P2 LDC.64 R4, c[0x0][0x588] ;  /* 0x00016200ff04ab82 */ /* 0x002e640000000a00 */
[----:B-1----:R-:W-:-:S04]  /*7680*/  @!P2 ISETP.NE.U32.AND P0, PT, R4, RZ, PT ;  /* 0x000000ff0400a20c */ /* 0x002fc80003f05070 */
[----:B------:R-:W-:Y:S02]  /*7690*/  @!P2 ISETP.NE.AND.EX P1, PT, R5, RZ, PT, P0 ;  /* 0x000000ff0500a20c */ /* 0x000fe40003f25300 */
[----:B--23-5:R-:W-:Y:S02]  /*76a0*/  @P2 FSETP.EQ.AND P0, PT, R11, RZ, PT ;  /* 0x000000ff0b00220b */ /* 0x02cfe40003f02000 */
[----:B------:R-:W-:Y:S01]  /*76b0*/  @!P2 PLOP3.LUT P0, PT, P1, PT, PT, 0x8, 0x0 ;  /* 0x000000000000a81c */ /* 0x000fe20000f0e170 */
[----:B------:R-:W-:-:S12]  /*76c0*/  BRA `(.L_x_157) ;  /* 0x0000000000047947 */ /* 0x000fd80003800000 */
.L_x_156:
[----:B--23-5:R-:W-:-:S13]  /*76d0*/  FSETP.EQ.AND P0, PT, R11, RZ, PT ;  /* 0x000000ff0b00720b */ /* 0x02cfda0003f02000 */
.L_x_157:
[----:B------:R-:W-:Y:S02]  /*76e0*/  ISETP.NE.AND P2, PT, R10, 0x3, PT ;  /* 0x000000030a00780c */ /* 0x000fe40003f45270 */
[----:B------:R-:W-:-:S04]  /*76f0*/  ELECT P1, URZ, PT ;  /* 0x00000000003f782f */ /* 0x000fc80003820000 */
[----:B------:R-:W-:-:S07]  /*7700*/  PLOP3.LUT P0, PT, P1, P0, PT, 0x20, 0x0 ;  /* 0x000000000000781c */ /* 0x000fce0000f00470 */
[----:B------:R-:W-:Y:S06]  /*7710*/  @!P2 BRA `(.L_x_158) ;  /* 0x000000000004a947 */ /* 0x000fec0003800000 */
[----:B------:R-:W-:Y:S01]  /*7720*/  BPT.TRAP 0x1 ;  /* 0x000000040000795c */ /* 0x000fe20000300000 */
.L_x_158:
[----:B------:R-:W2:Y:S01]  /*7730*/  S2UR UR37, SR_CgaCtaId ;  /* 0x00000000002579c3 */ /* 0x000ea20000008800 */
[----:B------:R-:W-:Y:S01]  /*7740*/  UMOV UR13, 0x400 ;  /* 0x00000400000d7882 */ /* 0x000fe20000000000 */
[----:B-1----:R-:W-:-:S05]  /*7750*/  IMAD.MOV.U32 R4, RZ, RZ, 0x1 ;  /* 0x00000001ff047424 */ /* 0x002fca00078e00ff */
[----:B------:R-:W-:Y:S01]  /*7760*/  SHF.L.U32 R4, R4, 0x1f, RZ ;  /* 0x0000001f04047819 */ /* 0x000fe200000006ff */
[----:B--2---:R-:W-:-:S09]  /*7770*/  ULEA UR13, UR37, UR13, 0x18 ;  /* 0x0000000d250d7291 */ /* 0x004fd2000f8ec03f */
[----:B------:R-:W1:Y:S02]  /*7780*/  SYNCS.PHASECHK.TRANS64.TRYWAIT P1, [UR13+0x60], R4 ;  /* 0x00006004ff0075a7 */ /* 0x000e64000802014d */
[----:B-1----:R-:W-:Y:S05]  /*7790*/  @!P1 BRA `(.L_x_159) ;  /* 0x0000002400d09947 */ /* 0x002fea0003800000 */
.L_x_244:
[----:B------:R-:W-:Y:S04]  /*77a0*/  BSSY B0, `(.L_x_160) ;  /* 0x000000e000007945 */ /* 0x000fe80003800000 */
[----:B------:R-:W-:Y:S05]  /*77b0*/  @!P0 BRA `(.L_x_161) ;  /* 0x0000000000308947 */ /* 0x000fea0003800000 */
[----:B------:R-:W-:Y:S01]  /*77c0*/  R2UR UR44, R12 ;  /* 0x000000000c2c72ca */ /* 0x000fe200000e0000 */
[----:B------:R-:W-:Y:S02]  /*77d0*/  UIADD3 UR8, UP0, UR22, 0x3f0, URZ ;  /* 0x000003f016087890 */ /* 0x000fe4000ff1e03f */
[----:B------:R-:W-:Y:S02]  /*77e0*/  UIADD3 UR40, UR13, 0x200, URZ ;  /* 0x000002000d287890 */ /* 0x000fe4000fffe03f */
[----:B------:R-:W-:Y:S02]  /*77f0*/  UIADD3 UR41, UR13, 0x40, URZ ;  /* 0x000000400d297890 */ /* 0x000fe4000fffe03f */
[----:B------:R-:W-:Y:S01]  /*7800*/  UIADD3.X UR9, URZ, UR23, URZ, UP0, !UPT ;  /* 0x000000173f097290 */ /* 0x000fe200087fe43f */
[----:B------:R-:W-:Y:S01]  /*7810*/  UMOV UR10, 0x0 ;  /* 0x00000000000a7882 */ /* 0x000fe20000000000 */
[----:B------:R-:W-:-:S07]  /*7820*/  UMOV UR11, 0x10000000 ;  /* 0x10000000000b7882 */ /* 0x000fce0000000000 */
[----:B------:R2:W-:Y:S02]  /*7830*/  UTMALDG.3D [UR40], [UR8], desc[UR10] ;  /* 0x00000a28080075b4 */ /* 0x0005e40008011000 */
[----:B--2---:R-:W-:Y:S05]  /*7840*/  @!P2 BRA `(.L_x_162) ;  /* 0x000000000004a947 */ /* 0x004fea0003800000 */
[----:B------:R-:W-:Y:S01]  /*7850*/  BPT.TRAP 0x1 ;  /* 0x000000040000795c */ /* 0x000fe20000300000 */
.L_x_162:
[----:B-1----:R-:W1:Y:S02]  /*7860*/  LDC R5, c[0x0][0x800] ;  /* 0x00020000ff057b82 */ /* 0x002e640000000800 */
[----:B-1----:R2:W-:Y:S02]  /*7870*/  SYNCS.ARRIVE.TRANS64.RED.A0TR RZ, [UR13+0x40], R5 ;  /* 0x00004005ffff79a7 */ /* 0x0025e4000830040d */
.L_x_161:
[----:B------:R-:W-:Y:S05]  /*7880*/  BSYNC B0 ;  /* 0x0000000000007941 */ /* 0x000fea0003800000 */
.L_x_160:
[----:B------:R-:W-:Y:S05]  /*7890*/  @!P2 BRA `(.L_x_163) ;  /* 0x000000000004a947 */ /* 0x000fea0003800000 */
[----:B------:R-:W-:Y:S01]  /*78a0*/  BPT.TRAP 0x1 ;  /* 0x000000040000795c */ /* 0x000fe20000300000 */
.L_x_163:
[----:B------:R-:W-:-:S04]  /*78b0*/  UIADD3 UR33, UR13, 0x40, URZ ;  /* 0x000000400d217890 */ /* 0x000fc8000fffe03f */
[----:B------:R-:W-:-:S09]  /*78c0*/  UPRMT UR16, UR37, 0x654, UR33 ;  /* 0x0000065425107896 */ /* 0x000fd20008000021 */
[----:B------:R-:W-:Y:S01]  /*78d0*/  SYNCS.ARRIVE.TRANS64.RED.A1T0 RZ, [UR16], RZ ;  /* 0x000000ffffff79a7 */ /* 0x000fe20008100410 */
[----:B------:R-:W-:Y:S05]  /*78e0*/  @!P2 BRA `(.L_x_164) ;  /* 0x000000000004a947 */ /* 0x000fea0003800000 */
[----:B------:R-:W-:Y:S01]  /*78f0*/  BPT.TRAP 0x1 ;  /* 0x000000040000795c */ /* 0x000fe20000300000 */
.L_x_164:
[----:B------:R-:W3:Y:S02]  /*7900*/  SYNCS.PHASECHK.TRANS64.TRYWAIT P1, [UR13+0x68], R4 ;  /* 0x00006804ff0075a7 */ /* 0x000ee4000802014d */
[----:B---3--:R-:W-:Y:S05]  /*7910*/  @!P1 BRA `(.L_x_165) ;  /* 0x0000002400889947 */ /* 0x008fea0003800000 */
.L_x_245:
[----:B------:R-:W-:Y:S04]  /*7920*/  BSSY B0, `(.L_x_166) ;  /* 0x0000010000007945 */ /* 0x000fe80003800000 */
[----:B------:R-:W-:Y:S05]  /*7930*/  @!P0 BRA `(.L_x_167) ;  /* 0x0000000000388947 */ /* 0x000fea0003800000 */
[----:B------:R-:W-:Y:S01]  /*7940*/  UIADD3 UR18, UP0, UR22, 0x3f0, URZ ;  /* 0x000003f016127890 */ /* 0x000fe2000ff1e03f */
[----:B------:R-:W-:Y:S01]  /*7950*/  R2UR UR12, R12 ;  /* 0x000000000c0c72ca */ /* 0x000fe200000e0000 */
[----:B------:R-:W-:Y:S02]  /*7960*/  UIADD3 UR10, UR42, 0x20, URZ ;  /* 0x000000202a0a7890 */ /* 0x000fe4000fffe03f */
[----:B------:R-:W-:Y:S02]  /*7970*/  UIADD3 UR8, UR13, 0x2200, URZ ;  /* 0x000022000d087890 */ /* 0x000fe4000fffe03f */
[----:B------:R-:W-:Y:S02]  /*7980*/  UIADD3 UR9, UR13, 0x48, URZ ;  /* 0x000000480d097890 */ /* 0x000fe4000fffe03f */
[----:B------:R-:W-:Y:S01]  /*7990*/  UIADD3.X UR19, URZ, UR23, URZ, UP0, !UPT ;  /* 0x000000173f137290 */ /* 0x000fe200087fe43f */
[----:B------:R-:W-:Y:S01]  /*79a0*/  UMOV UR20, 0x0 ;  /* 0x0000000000147882 */ /* 0x000fe20000000000 */
[----:B------:R-:W-:Y:S01]  /*79b0*/  UMOV UR21, 0x10000000 ;  /* 0x1000000000157882 */ /* 0x000fe20000000000 */
[----:B------:R-:W-:-:S06]  /*79c0*/  UMOV UR11, UR43 ;  /* 0x0000002b000b7c82 */ /* 0x000fcc0008000000 */
[----:B------:R3:W-:Y:S02]  /*79d0*/  UTMALDG.3D [UR8], [UR18], desc[UR20] ;  /* 0x00001408120075b4 */ /* 0x0007e40008011000 */
[----:B---3--:R-:W-:Y:S05]  /*79e0*/  @!P2 BRA `(.L_x_168) ;  /* 0x000000000004a947 */ /* 0x008fea0003800000 */
[----:B------:R-:W-:Y:S01]  /*79f0*/  BPT.TRAP 0x1 ;  /* 0x000000040000795c */ /* 0x000fe20000300000 */
.L_x_168:
[----:B-12---:R-:W1:Y:S02]  /*7a00*/  LDC R5, c[0x0][0x800] ;  /* 0x00020000ff057b82 */ /* 0x006e640000000800 */
[----:B-1----:R3:W-:Y:S02]  /*7a10*/  SYNCS.ARRIVE.TRANS64.RED.A0TR RZ, [UR13+0x48], R5 ;  /* 0x00004805ffff79a7 */ /* 0x0027e4000830040d */
.L_x_167:
[----:B------:R-:W-:Y:S05]  /*7a20*/  BSYNC B0 ;  /* 0x0000000000007941 */ /* 0x000fea0003800000 */
.L_x_166:
[----:B------:R-:W-:Y:S05]  /*7a30*/  @!P2 BRA `(.L_x_169) ;  /* 0x000000000004a947 */ /* 0x000fea0003800000 */
[----:B------:R-:W-:Y:S01]  /*7a40*/  BPT.TRAP 0x1 ;  /* 0x000000040000795c */ /* 0x000fe20000300000 */
.L_x_169:
[----:B------:R-:W-:-:S04]  /*7a50*/  UIADD3 UR25, UR13, 0x48, URZ ;  /* 0x000000480d197890 */ /* 0x000fc8000fffe03f */
[----:B------:R-:W-:-:S09]  /*7a60*/  UPRMT UR18, UR37, 0x654, UR25 ;  /* 0x0000065425127896 */ /* 0x000fd20008000019 */
[----:B------:R-:W-:Y:S01]  /*7a70*/  SYNCS.ARRIVE.TRANS64.RED.A1T0 RZ, [UR18], RZ ;  /* 0x000000ffffff79a7 */ /* 0x000fe20008100412 */
[----:B------:R-:W-:Y:S05]  /*7a80*/  @!P2 BRA `(.L_x_170) ;  /* 0x000000000004a947 */ /* 0x000fea0003800000 */
[----:B------:R-:W-:Y:S01]  /*7a90*/  BPT.TRAP 0x1 ;  /* 0x000000040000795c */ /* 0x000fe20000300000 */
.L_x_170:
[----:B------:R-:W4:Y:S02]  /*7aa0*/  SYNCS.PHASECHK.TRANS64.TRYWAIT P1, [UR13+0x70], R4 ;  /* 0x00007004ff0075a7 */ /* 0x000f24000802014d */
[----:B----4-:R-:W-:Y:S05]  /*7ab0*/  @!P1 BRA `(.L_x_171) ;  /* 0x0000002400389947 */ /* 0x010fea0003800000 */
.L_x_246:
        /* <DEDUP_REMOVED lines=12> */
[----:B----4-:R-:W-:Y:S05]  /*7b80*/  @!P2 BRA `(.L_x_174) ;  /* 0x000000000004a947 */ /* 0x010fea0003800000 */
[----:B------:R-:W-:Y:S01]  /*7b90*/  BPT.TRAP 0x1 ;  /* 0x000000040000795c */ /* 0x000fe20000300000 */
.L_x_174:
[----:B-123--:R-:W1:Y:S02]  /*7ba0*/  LDC R5, c[0x0][0x800] ;  /* 0x00020000ff057b82 */ /* 0x00ee640000000800 */
[----:B-1----:R4:W-:Y:S02]  /*7bb0*/  SYNCS.ARRIVE.TRANS64.RED.A0TR RZ, [UR13+0x50], R5 ;  /* 0x00005005ffff79a7 */ /* 0x0029e4000830040d */
.L_x_173:
[----:B------:R-:W-:Y:S05]  /*7bc0*/  BSYNC B0 ;  /* 0x0000000000007941 */ /* 0x000fea0003800000 */
.L_x_172:
[----:B------:R-:W-:Y:S05]  /*7bd0*/  @!P2 BRA `(.L_x_175) ;  /* 0x000000000004a947 */ /* 0x000fea0003800000 */
[----:B------:R-:W-:Y:S01]  /*7be0*/  BPT.TRAP 0x1 ;  /* 0x000000040000795c */ /* 0x000fe20000300000 */
.L_x_175:
[----:B------:R-:W-:-:S04]  /*7bf0*/  UIADD3 UR17, UR13, 0x50, URZ ;  /* 0x000000500d117890 */ /* 0x000fc8000fffe03f */
[----:B------:R-:W-:-:S09]  /*7c00*/  UPRMT UR21, UR37, 0x654, UR17 ;  /* 0x0000065425157896 */ /* 0x000fd20008000011 */
[----:B------:R-:W-:Y:S01]  /*7c10*/  SYNCS.ARRIVE.TRANS64.RED.A1T0 RZ, [UR21], RZ ;  /* 0x000000ffffff79a7 */ /* 0x000fe20008100415 */
[----:B------:R-:W-:Y:S05]  /*7c20*/  @!P2 BRA `(.L_x_176) ;  /* 0x000000000004a947 */ /* 0x000fea0003800000 */
[----:B------:R-:W-:Y:S01]  /*7c30*/  BPT.TRAP 0x1 ;  /* 0x000000040000795c */ /* 0x000fe20000300000 */
.L_x_176:
[----:B------:R-:W5:Y:S02]  /*7c40*/  SYNCS.PHASECHK.TRANS64.TRYWAIT P1, [UR13+0x78], R4 ;  /* 0x00007804ff0075a7 */ /* 0x000f64000802014d */
[----:B-----5:R-:W-:Y:S05]  /*7c50*/  @!P1 BRA `(.L_x_177) ;  /* 0x0000002000e89947 */ /* 0x020fea0003800000 */
.L_x_247:
        /* <DEDUP_REMOVED lines=12> */
[----:B-1----:R-:W-:Y:S05]  /*7d20*/  @!P2 BRA `(.L_x_180) ;  /* 0x000000000004a947 */ /* 0x002fea0003800000 */
[----:B------:R-:W-:Y:S01]  /*7d30*/  BPT.TRAP 0x1 ;  /* 0x000000040000795c */ /* 0x000fe20000300000 */
.L_x_180:
[----:B------:R-:W1:Y:S02]  /*7d40*/  LDC R4, c[0x0][0x800] ;  /* 0x00020000ff047b82 */ /* 0x000e640000000800 */
[----:B-1----:R1:W-:Y:S02]  /*7d50*/  SYNCS.ARRIVE.TRANS64.RED.A0TR RZ, [UR13+0x58], R4 ;  /* 0x00005804ffff79a7 */ /* 0x0023e4000830040d */
.L_x_179:
[----:B------:R-:W-:Y:S05]  /*7d60*/  BSYNC B0 ;  /* 0x0000000000007941 */ /* 0x000fea0003800000 */
.L_x_178:
[----:B------:R-:W-:Y:S05]  /*7d70*/  @!P2 BRA `(.L_x_181) ;  /* 0x000000000004a947 */ /* 0x000fea0003800000 */
[----:B------:R-:W-:Y:S01]  /*7d80*/  BPT.TRAP 0x1 ;  /* 0x000000040000795c */ /* 0x000fe20000300000 */
.L_x_181:
[----:B------:R-:W-:-:S04]  /*7d90*/  UIADD3 UR9, UR13, 0x58, URZ ;  /* 0x000000580d097890 */ /* 0x000fc8000fffe03f */
[----:B------:R-:W-:-:S09]  /*7da0*/  UPRMT UR29, UR37, 0x654, UR9 ;  /* 0x00000654251d7896 */ /* 0x000fd20008000009 */
[----:B------:R-:W-:Y:S01]  /*7db0*/  SYNCS.ARRIVE.TRANS64.RED.A1T0 RZ, [UR29], RZ ;  /* 0x000000ffffff79a7 */ /* 0x000fe2000810041d */
[----:B------:R-:W-:Y:S05]  /*7dc0*/  @!P2 BRA `(.L_x_182) ;  /* 0x000000000004a947 */ /* 0x000fea0003800000 */
[----:B------:R-:W-:Y:S01]  /*7dd0*/  BPT.TRAP 0x1 ;  /* 0x000000040000795c */ /* 0x000fe20000300000 */
.L_x_182:
[----:B-1----:R-:W-:-:S04]  /*7de0*/  SHF.L.U32 R4, RZ, 0x1f, RZ ;  /* 0x0000001fff047819 */ /* 0x002fc800000006ff */
[----:B------:R-:W1:Y:S02]  /*7df0*/  SYNCS.PHASECHK.TRANS64.TRYWAIT P1, [UR13+0x60], R4 ;  /* 0x00006004ff0075a7 */ /* 0x000e64000802014d */
[----:B-1----:R-:W-:Y:S05]  /*7e00*/  @!P1 BRA `(.L_x_183) ;  /* 0x0000002000949947 */ /* 0x002fea0003800000 */
.L_x_248:
        /* <DEDUP_REMOVED lines=13> */
.L_x_186:
[----:B--234-:R-:W1:Y:S02]  /*7ee0*/  LDC R5, c[0x0][0x800] ;  /* 0x00020000ff057b82 */ /* 0x01ce640000000800 */
[----:B-1----:R1:W-:Y:S02]  /*7ef0*/  SYNCS.ARRIVE.TRANS64.RED.A0TR RZ, [UR13+0x40], R5 ;  /* 0x00004005ffff79a7 */ /* 0x0023e4000830040d */
.L_x_185:
[----:B------:R-:W-:Y:S05]  /*7f00*/  BSYNC B0 ;  /* 0x0000000000007941 */ /* 0x000fea0003800000 */
.L_x_184:
[----:B------:R-:W-:Y:S05]  /*7f10*/  @!P2 BRA `(.L_x_187) ;  /* 0x000000000004a947 */ /* 0x000fea0003800000 */
[----:B------:R-:W-:Y:S01]  /*7f20*/  BPT.TRAP 0x1 ;  /* 0x000000040000795c */ /* 0x000fe20000300000 */
.L_x_187:
[----:B------:R-:W-:Y:S01]  /*7f30*/  SYNCS.ARRIVE.TRANS64.RED.A1T0 RZ, [UR16], RZ ;  /* 0x000000ffffff79a7 */ /* 0x000fe20008100410 */
[----:B------:R-:W-:Y:S05]  /*7f40*/  @!P2 BRA `(.L_x_188) ;  /* 0x000000000004a947 */ /* 0x000fea0003800000 */
[----:B------:R-:W-:Y:S01]  /*7f50*/  BPT.TRAP 0x1 ;  /* 0x000000040000795c */ /* 0x000fe20000300000 */
.L_x_188:
[----:B------:R-:W5:Y:S02]  /*7f60*/  SYNCS.PHASECHK.TRANS64.TRYWAIT P1, [UR13+0x68], R4 ;  /* 0x00006804ff0075a7 */ /* 0x000f64000802014d */
[----:B-----5:R-:W-:Y:S05]  /*7f70*/  @!P1 BRA `(.L_x_189) ;  /* 0x0000002000509947 */ /* 0x020fea0003800000 */
.L_x_249:
        /* <DEDUP_REMOVED lines=13> */
.L_x_192:
[----:B--234-:R-:W1:Y:S02]  /*8050*/  LDC R5, c[0x0][0x800] ;  /* 0x00020000ff057b82 */ /* 0x01ce640000000800 */
[----:B-1----:R1:W-:Y:S02]  /*8060*/  SYNCS.ARRIVE.TRANS64.RED.A0TR RZ, [UR13+0x48], R5 ;  /* 0x00004805ffff79a7 */ /* 0x0023e4000830040d */
.L_x_191:
[----:B------:R-:W-:Y:S05]  /*8070*/  BSYNC B0 ;  /* 0x0000000000007941 */ /* 0x000fea0003800000 */
.L_x_190:
[----:B------:R-:W-:Y:S05]  /*8080*/  @!P2 BRA `(.L_x_193) ;  /* 0x000000000004a947 */ /* 0x000fea0003800000 */
[----:B------:R-:W-:Y:S01]  /*8090*/  BPT.TRAP 0x1 ;  /* 0x000000040000795c */ /* 0x000fe20000300000 */
.L_x_193:
[----:B------:R-:W-:Y:S01]  /*80a0*/  SYNCS.ARRIVE.TRANS64.RED.A1T0 RZ, [UR18], RZ ;  /* 0x000000ffffff79a7 */ /* 0x000fe20008100412 */
[----:B------:R-:W-:Y:S05]  /*80b0*/  @!P2 BRA `(.L_x_194) ;  /* 0x000000000004a947 */ /* 0x000fea0003800000 */
[----:B------:R-:W-:Y:S01]  /*80c0*/  BPT.TRAP 0x1 ;  /* 0x000000040000795c */ /* 0x000fe20000300000 */
.L_x_194:
[----:B------:R-:W5:Y:S02]  /*80d0*/  SYNCS.PHASECHK.TRANS64.TRYWAIT P1, [UR13+0x70], R4 ;  /* 0x00007004ff0075a7 */ /* 0x000f64000802014d */
[----:B-----5:R-:W-:Y:S05]  /*80e0*/  @!P1 BRA `(.L_x_195) ;  /* 0x00000020000c9947 */ /* 0x020fea0003800000 */
.L_x_250:
        /* <DEDUP_REMOVED lines=13> */
.L_x_198:
[----:B--234-:R-:W1:Y:S02]  /*81c0*/  LDC R5, c[0x0][0x800] ;  /* 0x00020000ff057b82 */ /* 0x01ce640000000800 */
[----:B-1----:R1:W-:Y:S02]  /*81d0*/  SYNCS.ARRIVE.TRANS64.RED.A0TR RZ, [UR13+0x50], R5 ;  /* 0x00005005ffff79a7 */ /* 0x0023e4000830040d */
.L_x_197:
[----:B------:R-:W-:Y:S05]  /*81e0*/  BSYNC B0 ;  /* 0x0000000000007941 */ /* 0x000fea0003800000 */
.L_x_196:
[----:B------:R-:W-:Y:S05]  /*81f0*/  @!P2 BRA `(.L_x_199) ;  /* 0x000000000004a947 */ /* 0x000fea0003800000 */
[----:B------:R-:W-:Y:S01]  /*8200*/  BPT.TRAP 0x1 ;  /* 0x000000040000795c */ /* 0x000fe20000300000 */
.L_x_199:
[----:B------:R-:W-:Y:S01]  /*8210*/  SYNCS.ARRIVE.TRANS64.RED.A1T0 RZ, [UR21], RZ ;  /* 0x000000ffffff79a7 */ /* 0x000fe20008100415 */
[----:B------:R-:W-:Y:S05]  /*8220*/  @!P2 BRA `(.L_x_200) ;  /* 0x000000000004a947 */ /* 0x000fea0003800000 */
[----:B------:R-:W-:Y:S01]  /*8230*/  BPT.TRAP 0x1 ;  /* 0x000000040000795c */ /* 0x000fe20000300000 */
.L_x_200:
[----:B------:R-:W5:Y:S02]  /*8240*/  SYNCS.PHASECHK.TRANS64.TRYWAIT P1, [UR13+0x78], R4 ;  /* 0x00007804ff0075a7 */ /* 0x000f64000802014d */
[----:B-----5:R-:W-:Y:S05]  /*8250*/  @!P1 BRA `(.L_x_201) ;  /* 0x0000001c00c89947 */ /* 0x020fea0003800000 */
.L_x_251:
        /* <DEDUP_REMOVED lines=13> */
.L_x_204:
[----:B------:R-:W1:Y:S02]  /*8330*/  LDC R4, c[0x0][0x800] ;  /* 0x00020000ff047b82 */ /* 0x000e640000000800 */
[----:B-1----:R1:W-:Y:S02]  /*8340*/  SYNCS.ARRIVE.TRANS64.RED.A0TR RZ, [UR13+0x58], R4 ;  /* 0x00005804ffff79a7 */ /* 0x0023e4000830040d */
.L_x_203:
[----:B------:R-:W-:Y:S05]  /*8350*/  BSYNC B0 ;  /* 0x0000000000007941 */ /* 0x000fea0003800000 */
.L_x_202:
[----:B------:R-:W-:Y:S05]  /*8360*/  @!P2 BRA `(.L_x_205) ;  /* 0x000000000004a947 */ /* 0x000fea0003800000 */
[----:B------:R-:W-:Y:S01]  /*8370*/  BPT.TRAP 0x1 ;  /* 0x000000040000795c */ /* 0x000fe20000300000 */
.L_x_205:
[----:B------:R-:W-:Y:S01]  /*8380*/  IADD3 R16, P0, R16, UR46, RZ ;  /* 0x0000002e10107c10 */ /* 0x000fe2000ff1e0ff */
[----:B------:R-:W-:Y:S01]  /*8390*/  SYNCS.ARRIVE.TRANS64.RED.A1T0 RZ, [UR29], RZ ;  /* 0x000000ffffff79a7 */ /* 0x000fe2000810041d */
[----:B-1----:R-:W-:Y:S01]  /*83a0*/  PRMT R4, RZ, 0x7610, R4 ;  /* 0x00007610ff047816 */ /* 0x002fe20000000004 */
[----:B------:R-:W-:Y:S01]  /*83b0*/  IMAD.MOV.U32 R20, RZ, RZ, -0x1 ;  /* 0xffffffffff147424 */ /* 0x000fe200078e00ff */
[----:B------:R-:W-:Y:S01]  /*83c0*/  IADD3.X R17, R17, UR38, RZ, P0, !PT ;  /* 0x0000002611117c10 */ /* 0x000fe200087fe4ff */
[----:B------:R-:W-:Y:S01]  /*83d0*/  IMAD.MOV.U32 R13, RZ, RZ, -0x1 ;  /* 0xffffffffff0d7424 */ /* 0x000fe200078e00ff */
[----:B------:R-:W-:Y:S01]  /*83e0*/  ISETP.GE.U32.AND P0, PT, R16, UR6, PT ;  /* 0x0000000610007c0c */ /* 0x000fe2000bf06070 */
[----:B------:R-:W-:-:S03]  /*83f0*/  IMAD.MOV.U32 R12, RZ, RZ, -0x1 ;  /* 0xffffffffff0c7424 */ /* 0x000fc600078e00ff */
[----:B------:R-:W-:-:S13]  /*8400*/  ISETP.GE.U32.AND.EX P0, PT, R17, UR7, PT, P0 ;  /* 0x0000000711007c0c */ /* 0x000fda000bf06100 */
[----:B------:R-:W-:Y:S05]  /*8410*/  @P0 BRA `(.L_x_206) ;  /* 0x0000000400580947 */ /* 0x000fea0003800000 */
[----:B------:R-:W1:Y:S01]  /*8420*/  S2R R15, SR_CTAID.X ;  /* 0x00000000000f7919 */ /* 0x000e620000002500 */
[----:B------:R-:W5:Y:S01]  /*8430*/  LDC.64 R12, c[0x0][0x8d0] ;  /* 0x00023400ff0c7b82 */ /* 0x000f620000000a00 */
[----:B------:R-:W-:Y:S01]  /*8440*/  ULDC UR8, c[0x0][0x150] ;  /* 0x0000540000087ab9 */ /* 0x000fe20000000800 */
[----:B------:R-:W-:Y:S01]  /*8450*/  IMAD.MOV.U32 R7, RZ, RZ, R16 ;  /* 0x000000ffff077224 */ /* 0x000fe200078e0010 */
[----:B------:R-:W2:Y:S01]  /*8460*/  S2R R18, SR_CTAID.Y ;  /* 0x0000000000127919 */ /* 0x000ea20000002600 */
[----:B------:R-:W-:-:S04]  /*8470*/  IMAD.MOV.U32 R21, RZ, RZ, R17 ;  /* 0x000000ffff157224 */ /* 0x000fc800078e0011 */
[----:B------:R-:W2:Y:S08]  /*8480*/  LDC R22, c[0x0][0x144] ;  /* 0x00005100ff167b82 */ /* 0x000eb00000000800 */
[----:B------:R-:W3:Y:S01]  /*8490*/  LDC R20, c[0x0][0x8d8] ;  /* 0x00023600ff147b82 */ /* 0x000ee20000000800 */
[----:B-----5:R-:W-:-:S04]  /*84a0*/  ISETP.NE.U32.AND P0, PT, R12, RZ, PT ;  /* 0x000000ff0c00720c */ /* 0x020fc80003f05070 */
[----:B------:R-:W-:Y:S02]  /*84b0*/  ISETP.NE.AND.EX P0, PT, R13, RZ, PT, P0 ;  /* 0x000000ff0d00720c */ /* 0x000fe40003f05300 */
[----:B-1----:R-:W-:Y:S02]  /*84c0*/  I2FP.F32.U32 R4, R15 ;  /* 0x0000000f00047245 */ /* 0x002fe40000201000 */
[----:B--2---:R-:W-:-:S03]  /*84d0*/  I2FP.F32.U32 R23, R18 ;  /* 0x0000001200177245 */ /* 0x004fc60000201000 */
[----:B------:R-:W-:-:S04]  /*84e0*/  FMUL R4, R4, UR8 ;  /* 0x0000000804047c20 */ /* 0x000fc80008400000 */
[----:B------:R1:W2:Y:S02]  /*84f0*/  F2I.U32.TRUNC.NTZ R14, R4 ;  /* 0x00000004000e7305 */ /* 0x0002a4000020f000 */
[----:B---3--:R-:W-:Y:S05]  /*8500*/  @!P0 BRA `(.L_x_207) ;  /* 0x0000000000308947 */ /* 0x008fea0003800000 */
[----:B----4-:R-:W3:Y:S02]  /*8510*/  LDC R5, c[0x0][0x8dc] ;  /* 0x00023700ff057b82 */ /* 0x010ee40000000800 */
[----:B---3--:R-:W-:-:S05]  /*8520*/  IADD3 R5, P0, R16, R5, RZ ;  /* 0x0000000510057210 */ /* 0x008fca0007f1e0ff */
[----:B------:R-:W-:-:S04]  /*8530*/  IMAD.X R21, RZ, RZ, R17, P0 ;  /* 0x000000ffff157224 */ /* 0x000fc800000e0611 */
[----:B------:R-:W-:-:S04]  /*8540*/  IMAD.WIDE.U32 R6, R21, R12, RZ ;  /* 0x0000000c15067225 */ /* 0x000fc800078e00ff */
[----:B------:R-:W-:-:S04]  /*8550*/  IMAD.WIDE.U32 R6, P0, R5, R13, R6 ;  /* 0x0000000d05067225 */ /* 0x000fc80007800006 */
[----:B-1----:R-:W-:Y:S01]  /*8560*/  IMAD.WIDE.U32 R4, R5, R12, RZ ;  /* 0x0000000c05047225 */ /* 0x002fe200078e00ff */
[----:B------:R-:W-:-:S04]  /*8570*/  MOV R4, R7 ;  /* 0x0000000700047202 */ /* 0x000fc80000000f00 */
[----:B------:R-:W-:Y:S01]  /*8580*/  IADD3 RZ, P1, R5, R6, RZ ;  /* 0x0000000605ff7210 */ /* 0x000fe20007f3e0ff */
[----:B------:R-:W-:-:S04]  /*8590*/  IMAD.X R5, RZ, RZ, RZ, P0 ;  /* 0x000000ffff057224 */ /* 0x000fc800000e06ff */
[----:B------:R-:W-:-:S04]  /*85a0*/  IMAD.WIDE.U32.X R4, R21, R13, R4, P1 ;  /* 0x0000000d15047225 */ /* 0x000fc800008e0404 */
[----:B------:R-:W-:Y:S02]  /*85b0*/  IMAD.MOV.U32 R7, RZ, RZ, R4 ;  /* 0x000000ffff077224 */ /* 0x000fe400078e0004 */
[----:B------:R-:W-:-:S07]  /*85c0*/  IMAD.MOV.U32 R21, RZ, RZ, R5 ;  /* 0x000000ffff157224 */ /* 0x000fce00078e0005 */
.L_x_207:
[----:B------:R-:W-:Y:S01]  /*85d0*/  ULDC UR8, c[0x0][0x154] ;  /* 0x0000550000087ab9 */ /* 0x000fe20000000800 */
[----:B------:R-:W3:Y:S01]  /*85e0*/  LDC R13, c[0x0][0x148] ;  /* 0x00005200ff0d7b82 */ /* 0x000ee20000000800 */
[----:B------:R-:W-:Y:S01]  /*85f0*/  FMUL R23, R23, UR8 ;  /* 0x0000000817177c20 */ /* 0x000fe20008400000 */
[----:B------:R-:W-:Y:S01]  /*8600*/  ISETP.NE.AND P2, PT, R2, 0x1, PT ;  /* 0x000000010200780c */ /* 0x000fe20003f45270 */
[----:B--2---:R-:W-:Y:S01]  /*8610*/  IMAD.MOV R6, RZ, RZ, -R14 ;  /* 0x000000ffff067224 */ /* 0x004fe200078e0a0e */
[-CC-:B------:R-:W-:Y:S02]  /*8620*/  SHF.R.U64 R14, R7, R20.reuse, R21.reuse ;  /* 0x00000014070e7219 */ /* 0x180fe40000001215 */
[----:B------:R-:W-:Y:S01]  /*8630*/  SHF.R.U32.HI R20, RZ, R20, R21 ;  /* 0x00000014ff147219 */ /* 0x000fe20000011615 */
[----:B------:R-:W2:Y:S01]  /*8640*/  F2I.U32.TRUNC.NTZ R23, R23 ;  /* 0x0000001700177305 */ /* 0x000ea2000020f000 */
[----:B-1--4-:R-:W1:Y:S01]  /*8650*/  LDC.64 R4, c[0x0][0x8c8] ;  /* 0x00023200ff047b82 */ /* 0x012e620000000a00 */
[----:B------:R-:W-:Y:S01]  /*8660*/  IADD3 R21, P0, RZ, -R14, RZ ;  /* 0x8000000eff157210 */ /* 0x000fe20007f1e0ff */
[----:B------:R-:W-:-:S04]  /*8670*/  IMAD R15, R22, R6, R15 ;  /* 0x00000006160f7224 */ /* 0x000fc800078e020f */
[----:B------:R-:W-:Y:S02]  /*8680*/  IMAD.X R7, RZ, RZ, ~R20, P0 ;  /* 0x000000ffff077224 */ /* 0x000fe400000e0e14 */
[----:B------:R-:W4:Y:S01]  /*8690*/  LDC R24, c[0x0][0x8c0] ;  /* 0x00023000ff187b82 */ /* 0x000f220000000800 */
[----:B--2---:R-:W-:-:S07]  /*86a0*/  IMAD.MOV R12, RZ, RZ, -R23 ;  /* 0x000000ffff0c7224 */ /* 0x004fce00078e0a17 */
[----:B------:R-:W2:Y:S01]  /*86b0*/  LDC R27, c[0x0][0x900] ;  /* 0x00024000ff1b7b82 */ /* 0x000ea20000000800 */
[----:B---3--:R-:W-:-:S07]  /*86c0*/  @P2 IMAD R15, R13, R12, R18 ;  /* 0x0000000c0d0f2224 */ /* 0x008fce00078e0212 */
[----:B------:R-:W3:Y:S01]  /*86d0*/  LDC.64 R12, c[0x0][0x8e8] ;  /* 0x00023a00ff0c7b82 */ /* 0x000ee20000000a00 */
[----:B-1----:R-:W-:-:S04]  /*86e0*/  IMAD R6, R7, R4, RZ ;  /* 0x0000000407067224 */ /* 0x002fc800078e02ff */
[C---:B------:R-:W-:Y:S02]  /*86f0*/  IMAD R7, R21.reuse, R5, R6 ;  /* 0x0000000515077224 */ /* 0x040fe400078e0206 */
[----:B------:R-:W-:Y:S01]  /*8700*/  IMAD.WIDE.U32 R4, R21, R4, R16 ;  /* 0x0000000415047225 */ /* 0x000fe200078e0010 */
[----:B------:R-:W1:Y:S03]  /*8710*/  LDC R6, c[0x0][0x8b0] ;  /* 0x00022c00ff067b82 */ /* 0x000e660000000800 */
[----:B------:R-:W-:-:S05]  /*8720*/  IMAD.IADD R5, R5, 0x1, R7 ;  /* 0x0000000105057824 */ /* 0x000fca00078e0207 */
[----:B------:R-:W2:Y:S01]  /*8730*/  LDC R25, c[0x0][0x8f0] ;  /* 0x00023c00ff197b82 */ /* 0x000ea20000000800 */
[-CC-:B----4-:R-:W-:Y:S02]  /*8740*/  SHF.R.U64 R22, R4, R24.reuse, R5.reuse ;  /* 0x0000001804167219 */ /* 0x190fe40000001205 */
[----:B------:R-:W-:-:S05]  /*8750*/  SHF.R.U32.HI R5, RZ, R24, R5 ;  /* 0x00000018ff057219 */ /* 0x000fca0000011605 */
[----:B------:R-:W4:Y:S01]  /*8760*/  LDC R21, c[0x0][0x8e0] ;  /* 0x00023800ff157b82 */ /* 0x000f220000000800 */
[----:B---3--:R-:W-:-:S04]  /*8770*/  ISETP.NE.U32.AND P0, PT, R12, RZ, PT ;  /* 0x000000ff0c00720c */ /* 0x008fc80003f05070 */
[----:B------:R-:W-:-:S03]  /*8780*/  ISETP.NE.AND.EX P0, PT, R13, RZ, PT, P0 ;  /* 0x000000ff0d00720c */ /* 0x000fc60003f05300 */
[----:B------:R-:W3:Y:S01]  /*8790*/  LDC R20, c[0x0][0x8b8] ;  /* 0x00022e00ff147b82 */ /* 0x000ee20000000800 */
[-CC-:B-1----:R-:W-:Y:S02]  /*87a0*/  SHF.R.U64 R23, R22, R6.reuse, R5.reuse ;  /* 0x0000000616177219 */ /* 0x182fe40000001205 */
[----:B------:R-:W-:-:S04]  /*87b0*/  SHF.R.U32.HI R4, RZ, R6, R5 ;  /* 0x00000006ff047219 */ /* 0x000fc80000011605 */
[-CC-:B--2---:R-:W-:Y:S01]  /*87c0*/  SHF.R.U64 R24, R23, R27.reuse, R4.reuse ;  /* 0x0000001b17187219 */ /* 0x184fe20000001204 */
[----:B------:R-:W1:Y:S01]  /*87d0*/  LDC R18, c[0x0][0x8a8] ;  /* 0x00022a00ff127b82 */ /* 0x000e620000000800 */
[----:B------:R-:W-:-:S03]  /*87e0*/  SHF.R.U32.HI R27, RZ, R27, R4 ;  /* 0x0000001bff1b7219 */ /* 0x000fc60000011604 */
[----:B------:R-:W-:Y:S02]  /*87f0*/  IMAD.MOV.U32 R4, RZ, RZ, R24 ;  /* 0x000000ffff047224 */ /* 0x000fe400078e0018 */
[----:B------:R-:W-:Y:S01]  /*8800*/  IMAD.MOV.U32 R5, RZ, RZ, R27 ;  /* 0x000000ffff057224 */ /* 0x000fe200078e001b */
[----:B------:R-:W-:Y:S06]  /*8810*/  @!P0 BRA `(.L_x_208) ;  /* 0x0000000000288947 */ /* 0x000fec0003800000 */
[----:B------:R-:W2:Y:S02]  /*8820*/  LDC R5, c[0x0][0x8f4] ;  /* 0x00023d00ff057b82 */ /* 0x000ea40000000800 */
[----:B--2---:R-:W-:-:S05]  /*8830*/  IADD3 R5, P0, R24, R5, RZ ;  /* 0x0000000518057210 */ /* 0x004fca0007f1e0ff */
[----:B------:R-:W-:-:S04]  /*8840*/  IMAD.X R27, RZ, RZ, R27, P0 ;  /* 0x000000ffff1b7224 */ /* 0x000fc800000e061b */
[----:B------:R-:W-:-:S04]  /*8850*/  IMAD.WIDE.U32 R6, R27, R12, RZ ;  /* 0x0000000c1b067225 */ /* 0x000fc800078e00ff */
[----:B------:R-:W-:-:S04]  /*8860*/  IMAD.WIDE.U32 R6, P0, R5, R13, R6 ;  /* 0x0000000d05067225 */ /* 0x000fc80007800006 */
[----:B------:R-:W-:Y:S01]  /*8870*/  IMAD.WIDE.U32 R4, R5, R12, RZ ;  /* 0x0000000c05047225 */ /* 0x000fe200078e00ff */
[----:B------:R-:W-:-:S04]  /*8880*/  MOV R4, R7 ;  /* 0x0000000700047202 */ /* 0x000fc80000000f00 */
[----:B------:R-:W-:Y:S01]  /*8890*/  IADD3 RZ, P1, R5, R6, RZ ;  /* 0x0000000605ff7210 */ /* 0x000fe20007f3e0ff */
[----:B------:R-:W-:-:S04]  /*88a0*/  IMAD.X R5, RZ, RZ, RZ, P0 ;  /* 0x000000ffff057224 */ /* 0x000fc800000e06ff */
[----:B------:R-:W-:-:S08]  /*88b0*/  IMAD.WIDE.U32.X R4, R27, R13, R4, P1 ;  /* 0x0000000d1b047225 */ /* 0x000fd000008e0404 */
.L_x_208:
[----:B------:R-:W-:Y:S01]  /*88c0*/  SHF.R.U64 R25, R4, R25, R5 ;  /* 0x0000001904197219 */ /* 0x000fe20000001205 */
[----:B------:R-:W-:Y:S01]  /*88d0*/  IMAD.MOV.U32 R12, RZ, RZ, R14 ;  /* 0x000000ffff0c7224 */ /* 0x000fe200078e000e */
[----:B------:R-:W-:Y:S02]  /*88e0*/  LOP3.LUT R23, R23, R8, RZ, 0xc0, !PT ;  /* 0x0000000817177212 */ /* 0x000fe400078ec0ff */
[----:B------:R-:W-:Y:S01]  /*88f0*/  LOP3.LUT R22, R22, R3, RZ, 0xc0, !PT ;  /* 0x0000000316167212 */ /* 0x000fe200078ec0ff */
[----:B------:R-:W-:Y:S02]  /*8900*/  IMAD.MOV R4, RZ, RZ, -R25 ;  /* 0x000000ffff047224 */ /* 0x000fe400078e0a19 */
[----:B------:R-:W-:Y:S02]  /*8910*/  IMAD R23, R0, R25, R23 ;  /* 0x0000001900177224 */ /* 0x000fe400078e0217 */
[----:B----4-:R-:W-:Y:S02]  /*8920*/  IMAD R21, R4, R21, R24 ;  /* 0x0000001504157224 */ /* 0x010fe400078e0218 */
[----:B---3--:R-:W-:-:S02]  /*8930*/  IMAD R20, R23, R20, R15 ;  /* 0x0000001417147224 */ /* 0x008fc400078e020f */
[----:B-1----:R-:W-:Y:S02]  /*8940*/  IMAD R21, R21, R18, R22 ;  /* 0x0000001215157224 */ /* 0x002fe400078e0216 */
[----:B------:R-:W-:-:S03]  /*8950*/  IMAD.MOV.U32 R4, RZ, RZ, 0x1 ;  /* 0x00000001ff047424 */ /* 0x000fc600078e00ff */
[----:B------:R-:W-:Y:S02]  /*8960*/  SEL R13, R21, R20, !P2 ;  /* 0x00000014150d7207 */ /* 0x000fe40005000000 */
[----:B------:R-:W-:-:S07]  /*8970*/  SEL R20, R20, R21, !P2 ;  /* 0x0000001514147207 */ /* 0x000fce0005000000 */
.L_x_206:
[----:B------:R-:W-:-:S13]  /*8980*/  LOP3.LUT P0, RZ, R4, 0xff, RZ, 0xc0, !PT ;  /* 0x000000ff04ff7812 */ /* 0x000fda000780c0ff */
[----:B------:R-:W-:Y:S05]  /*8990*/  @P0 BRA `(.L_x_209) ;  /* 0xffffffe800e40947 */ /* 0x000fea000383ffff */
.L_x_153:
[----:B------:R-:W-:-:S13]  /*89a0*/  ELECT P0, URZ, PT ;  /* 0x00000000003f782f */ /* 0x000fda0003800000 */
[----:B------:R-:W-:Y:S05]  /*89b0*/  @!P0 BRA `(.L_x_14) ;  /* 0x0000001000588947 */ /* 0x000fea0003800000 */
[----:B------:R-:W-:-:S04]  /*89c0*/  LOP3.LUT R19, R19, 0x2, RZ, 0xfc, !PT ;  /* 0x0000000213137812 */ /* 0x000fc800078efcff */
[----:B------:R-:W-:-:S13]  /*89d0*/  ISETP.NE.AND P1, PT, R19, 0x3, PT ;  /* 0x000000031300780c */ /* 0x000fda0003f25270 */
[----:B------:R-:W-:Y:S05]  /*89e0*/  @!P1 BRA `(.L_x_210) ;  /* 0x0000000000049947 */ /* 0x000fea0003800000 */
[----:B-1----:R-:W-:Y:S01]  /*89f0*/  BPT.TRAP 0x1 ;  /* 0x000000040000795c */ /* 0x002fe20000300000 */
.L_x_210:
[----:B-1----:R-:W-:Y:S01]  /*8a00*/  IMAD.U32 R3, RZ, RZ, UR37 ;  /* 0x00000025ff037e24 */ /* 0x002fe2000f8e00ff */
[----:B------:R-:W-:Y:S01]  /*8a10*/  MOV R0, 0x400 ;  /* 0x0000040000007802 */ /* 0x000fe20000000f00 */
[----:B------:R-:W-:-:S03]  /*8a20*/  IMAD.MOV.U32 R2, RZ, RZ, 0x1 ;  /* 0x00000001ff027424 */ /* 0x000fc600078e00ff */
[----:B------:R-:W-:Y:S02]  /*8a30*/  LEA R0, R3, R0, 0x18 ;  /* 0x0000000003007211 */ /* 0x000fe400078ec0ff */
[----:B------:R-:W-:-:S04]  /*8a40*/  SHF.L.U32 R3, R2, 0x1f, RZ ;  /* 0x0000001f02037819 */ /* 0x000fc800000006ff */
[----:B------:R-:W1:Y:S02]  /*8a50*/  SYNCS.PHASECHK.TRANS64.TRYWAIT P0, [R0+URZ+0x60], R3 ;  /* 0x00006003000075a7 */ /* 0x000e64000800017f */
[----:B-1----:R-:W-:Y:S05]  /*8a60*/  @!P0 BRA `(.L_x_211) ;  /* 0x0000001400dc8947 */ /* 0x002fea0003800000 */
.L_x_252:
[----:B------:R-:W-:Y:S05]  /*8a70*/  @!P1 BRA `(.L_x_212) ;  /* 0x0000000000049947 */ /* 0x000fea0003800000 */
[----:B------:R-:W-:Y:S01]  /*8a80*/  BPT.TRAP 0x1 ;  /* 0x000000040000795c */ /* 0x000fe20000300000 */
.L_x_212:
[----:B------:R-:W1:Y:S02]  /*8a90*/  SYNCS.PHASECHK.TRANS64.TRYWAIT P0, [R0+URZ+0x68], R3 ;  /* 0x00006803000075a7 */ /* 0x000e64000800017f */
[----:B-1----:R-:W-:Y:S05]  /*8aa0*/  @!P0 BRA `(.L_x_213) ;  /* 0x0000001400e08947 */ /* 0x002fea0003800000 */
.L_x_253:
[----:B------:R-:W-:Y:S05]  /*8ab0*/  @!P1 BRA `(.L_x_214) ;  /* 0x0000000000049947 */ /* 0x000fea0003800000 */
[----:B------:R-:W-:Y:S01]  /*8ac0*/  BPT.TRAP 0x1 ;  /* 0x000000040000795c */ /* 0x000fe20000300000 */
.L_x_214:
[----:B------:R-:W1:Y:S02]  /*8ad0*/  SYNCS.PHASECHK.TRANS64.TRYWAIT P0, [R0+URZ+0x70], R3 ;  /* 0x00007003000075a7 */ /* 0x000e64000800017f */
[----:B-1----:R-:W-:Y:S05]  /*8ae0*/  @!P0 BRA `(.L_x_215) ;  /* 0x0000001400e48947 */ /* 0x002fea0003800000 */
.L_x_254:
[----:B------:R-:W-:Y:S05]  /*8af0*/  @!P1 BRA `(.L_x_216) ;  /* 0x0000000000049947 */ /* 0x000fea0003800000 */
[----:B------:R-:W-:Y:S01]  /*8b00*/  BPT.TRAP 0x1 ;  /* 0x000000040000795c */ /* 0x000fe20000300000 */
.L_x_216:
[----:B------:R-:W-:-:S05]  /*8b10*/  IMAD.MOV.U32 R3, RZ, RZ, 0x1 ;  /* 0x00000001ff037424 */ /* 0x000fca00078e00ff */
[----:B------:R-:W-:-:S07]  /*8b20*/  SHF.L.U32 R3, R3, 0x1f, RZ ;  /* 0x0000001f03037819 */ /* 0x000fce00000006ff */
.L_x_217:
[----:B------:R1:W1:Y:S02]  /*8b30*/  SYNCS.PHASECHK.TRANS64.TRYWAIT P0, [R0+URZ+0x78], R3 ;  /* 0x00007803000075a7 */ /* 0x000264000800017f */
[----:B-1----:R-:W-:Y:S05]  /*8b40*/  @!P0 NANOSLEEP.SYNCS 0x989680 ;  /* 0x009896800000895d */ /* 0x002fea0003900000 */
[----:B------:R-:W1:Y:S02]  /*8b50*/  @!P0 SYNCS.PHASECHK.TRANS64 P0, [R0+URZ+0x78], R3 ;  /* 0x00007803000085a7 */ /* 0x000e64000800007f */
[----:B-1----:R-:W-:Y:S05]  /*8b60*/  @P0 BRA `(.L_x_14) ;  /* 0x0000000c00ec0947 */ /* 0x002fea0003800000 */
[----:B------:R-:W-:Y:S05]  /*8b70*/  BRA `(.L_x_217) ;  /* 0xfffffffc00ec7947 */ /* 0x000fea000383ffff */
.L_x_148:
[----:B------:R-:W-:Y:S01]  /*8b80*/  LOP3.LUT P0, RZ, R8, 0xff, RZ, 0xc0, !PT ;  /* 0x000000ff08ff7812 */ /* 0x000fe2000780c0ff */
[----:B------:R-:W-:Y:S02]  /*8b90*/  IMAD.MOV.U32 R10, RZ, RZ, 0x1 ;  /* 0x00000001ff0a7424 */ /* 0x000fe400078e00ff */
[----:B------:R-:W-:-:S10]  /*8ba0*/  IMAD.MOV.U32 R9, RZ, RZ, RZ ;  /* 0x000000ffff097224 */ /* 0x000fd400078e00ff */
[----:B------:R-:W-:Y:S05]  /*8bb0*/  @!P0 BRA `(.L_x_218) ;  /* 0x0000000c00248947 */ /* 0x000fea0003800000 */
[----:B------:R-:W2:Y:S01]  /*8bc0*/  LDC R0, c[0x0][0x28c] ;  /* 0x0000a300ff007b82 */ /* 0x000ea20000000800 */
[----:B------:R-:W-:Y:S01]  /*8bd0*/  ULDC UR6, c[0x0][0x900] ;  /* 0x0002400000067ab9 */ /* 0x000fe20000000800 */
[----:B------:R-:W-:Y:S01]  /*8be0*/  UMOV UR7, 0xffffffff ;  /* 0xffffffff00077882 */ /* 0x000fe20000000000 */
[----:B------:R-:W-:Y:S01]  /*8bf0*/  BSSY B0, `(.L_x_218) ;  /* 0x00000c5000007945 */ /* 0x000fe20003800000 */
[----:B-1----:R-:W-:Y:S01]  /*8c00*/  USHF.L.U32 UR4, UR37, 0x7, URZ ;  /* 0x0000000725047899 */ /* 0x002fe2000800063f */
[----:B------:R-:W-:Y:S01]  /*8c10*/  LOP3.LUT R11, R22, 0x2, RZ, 0xfc, !PT ;  /* 0x00000002160b7812 */ /* 0x000fe200078efcff */
[----:B------:R-:W-:Y:S01]  /*8c20*/  USHF.L.U32 UR7, UR7, UR6, URZ ;  /* 0x0000000607077299 */ /* 0x000fe2000800063f */
[----:B------:R-:W-:Y:S01]  /*8c30*/  MOV R10, 0x1 ;  /* 0x00000001000a7802 */ /* 0x000fe20000000f00 */
[----:B------:R-:W-:Y:S01]  /*8c40*/  IMAD.MOV.U32 R9, RZ, RZ, RZ ;  /* 0x000000ffff097224 */ /* 0x000fe200078e00ff */
[----:B------:R-:W-:Y:S01]  /*8c50*/  ULDC UR5, c[0x0][0x8a8] ;  /* 0x00022a0000057ab9 */ /* 0x000fe20000000800 */
[----:B------:R-:W-:Y:S01]  /*8c60*/  UMOV UR8, 0x1 ;  /* 0x0000000100087882 */ /* 0x000fe20000000000 */
[----:B------:R-:W-:-:S02]  /*8c70*/  USHF.L.U32 UR22, UR37, 0xd, URZ ;  /* 0x0000000d25167899 */ /* 0x000fc4000800063f */
[----:B------:R-:W-:Y:S02]  /*8c80*/  ULOP3.LUT UR4, UR4, 0x80, URZ, 0xc0, !UPT ;  /* 0x0000008004047892 */ /* 0x000fe4000f8ec03f */
[----:B------:R-:W-:Y:S02]  /*8c90*/  UIADD3 UR5, UR5, -0x1, URZ ;  /* 0xffffffff05057890 */ /* 0x000fe4000fffe03f */
[----:B------:R-:W-:Y:S02]  /*8ca0*/  USHF.L.U32 UR18, UR8, UR6, URZ ;  /* 0x0000000608127299 */ /* 0x000fe4000800063f */
[----:B------:R-:W-:Y:S01]  /*8cb0*/  ULOP3.LUT UR17, URZ, UR7, URZ, 0x33, !UPT ;  /* 0x000000073f117292 */ /* 0x000fe2000f8e333f */
[----:B------:R-:W-:Y:S01]  /*8cc0*/  ULDC.64 UR20, c[0x0][0x198] ;  /* 0x0000660000147ab9 */ /* 0x000fe20000000a00 */
[----:B--2---:R-:W-:-:S05]  /*8cd0*/  VIADD R0, R0, 0x3f ;  /* 0x0000003f00007836 */ /* 0x004fca0000000000 */
[----:B------:R-:W-:-:S04]  /*8ce0*/  SHF.R.S32.HI R3, RZ, 0x1f, R0 ;  /* 0x0000001fff037819 */ /* 0x000fc80000011400 */
[----:B------:R-:W-:Y:S01]  /*8cf0*/  LEA.HI R3, R3, R0, RZ, 0x6 ;  /* 0x0000000003037211 */ /* 0x000fe200078f30ff */
[----:B------:R-:W-:-:S03]  /*8d00*/  IMAD.MOV.U32 R0, RZ, RZ, 0x1 ;  /* 0x00000001ff007424 */ /* 0x000fc600078e00ff */
[--C-:B------:R-:W-:Y:S02]  /*8d10*/  SHF.R.S32.HI R8, RZ, 0x6, R3.reuse ;  /* 0x00000006ff087819 */ /* 0x100fe40000011403 */
[----:B------:R-:W-:-:S03]  /*8d20*/  PRMT R3, R0, 0x7610, R3 ;  /* 0x0000761000037816 */ /* 0x000fc60000000003 */
[----:B------:R-:W-:-:S07]  /*8d30*/  VIADD R0, R8, 0x1 ;  /* 0x0000000108007836 */ /* 0x000fce0000000000 */
.L_x_229:
[----:B------:R-:W-:-:S03]  /*8d40*/  UMOV UR6, 0xffffffff ;  /* 0xffffffff00067882 */ /* 0x000fc60000000000 */
[----:B------:R-:W-:Y:S05]  /*8d50*/  BRA.DIV UR6, `(.L_x_219) ;  /* 0x00000016065c7947 */ /* 0x000fea000b800000 */
[----:B------:R-:W-:-:S13]  /*8d60*/  ELECT P6, URZ, PT ;  /* 0x00000000003f782f */ /* 0x000fda00038c0000 */
.L_x_257:
[----:B------:R-:W1:Y:S01]  /*8d70*/  LDC R4, c[0x0][0x28c] ;  /* 0x0000a300ff047b82 */ /* 0x000e620000000800 */
[----:B------:R-:W-:Y:S01]  /*8d80*/  BSSY B1, `(.L_x_220) ;  /* 0x0000038000017945 */ /* 0x000fe20003800000 */
[----:B-1----:R-:W-:-:S13]  /*8d90*/  ISETP.LT.OR P6, PT, R4, 0x1, !P6 ;  /* 0x000000010400780c */ /* 0x002fda00077c1670 */
[----:B------:R-:W-:Y:S05]  /*8da0*/  @P6 BRA `(.L_x_221) ;  /* 0x0000000000d46947 */ /* 0x000fea0003800000 */
[----:B------:R-:W-:Y:S01]  /*8db0*/  LEA R15, R13, UR4, 0x8 ;  /* 0x000000040d0f7c11 */ /* 0x000fe2000f8e40ff */
[----:B------:R-:W-:Y:S02]  /*8dc0*/  IMAD.SHL.U32 R20, R20, 0x80, RZ ;  /* 0x0000008014147824 */ /* 0x000fe400078e00ff */
[----:B------:R-:W-:Y:S02]  /*8dd0*/  IMAD.MOV.U32 R21, RZ, RZ, RZ ;  /* 0x000000ffff157224 */ /* 0x000fe400078e00ff */
[----:B------:R-:W-:Y:S02]  /*8de0*/  IMAD.MOV.U32 R4, RZ, RZ, R0 ;  /* 0x000000ffff047224 */ /* 0x000fe400078e0000 */
[----:B------:R-:W-:Y:S02]  /*8df0*/  IMAD.MOV.U32 R5, RZ, RZ, R10 ;  /* 0x000000ffff057224 */ /* 0x000fe400078e000a */
[----:B------:R-:W-:-:S07]  /*8e00*/  IMAD.MOV.U32 R6, RZ, RZ, R9 ;  /* 0x000000ffff067224 */ /* 0x000fce00078e0009 */
.L_x_224:
[----:B------:R-:W1:Y:S01]  /*8e10*/  S2R R14, SR_CgaCtaId ;  /* 0x00000000000e7919 */ /* 0x000e620000008800 */
[----:B------:R-:W-:Y:S02]  /*8e20*/  MOV R7, 0x400 ;  /* 0x0000040000077802 */ /* 0x000fe40000000f00 */
[----:B------:R-:W-:-:S13]  /*8e30*/  LOP3.LUT P1, RZ, R18, 0x7f, RZ, 0xc0, !PT ;  /* 0x0000007f12ff7812 */ /* 0x000fda000782c0ff */
[----:B------:R-:W2:Y:S01]  /*8e40*/  @!P1 LDC R13, c[0x0][0x500] ;  /* 0x00014000ff0d9b82 */ /* 0x000ea20000000800 */
[----:B-1----:R-:W-:Y:S02]  /*8e50*/  LEA R19, R14, R7, 0x18 ;  /* 0x000000070e137211 */ /* 0x002fe400078ec0ff */
[----:B------:R-:W-:-:S03]  /*8e60*/  SHF.L.U32 R7, R5, 0x1f, RZ ;  /* 0x0000001f05077819 */ /* 0x000fc600000006ff */
[----:B------:R-:W-:-:S04]  /*8e70*/  IMAD R14, R6, 0x8, R19 ;  /* 0x00000008060e7824 */ /* 0x000fc800078e0213 */
[----:B------:R-:W1:Y:S02]  /*8e80*/  SYNCS.PHASECHK.TRANS64.TRYWAIT P0, [R14+URZ+0x20], R7 ;  /* 0x000020070e0075a7 */ /* 0x000e64000800017f */
[----:B-12---:R-:W-:Y:S05]  /*8e90*/  @!P0 BRA `(.L_x_222) ;  /* 0x00000014002c8947 */ /* 0x006fea0003800000 */
.L_x_258:
[----:B-1----:R-:W-:Y:S01]  /*8ea0*/  PRMT R7, R11, 0x9910, RZ ;  /* 0x000099100b077816 */ /* 0x002fe200000000ff */
[----:B------:R1:W-:Y:S03]  /*8eb0*/  @!P1 SYNCS.ARRIVE.TRANS64 RZ, [R14+URZ], R13 ;  /* 0x0000000d0eff99a7 */ /* 0x0003e6000800003f */
[----:B------:R-:W-:-:S13]  /*8ec0*/  ISETP.NE.AND P0, PT, R7, 0x2, PT ;  /* 0x000000020700780c */ /* 0x000fda0003f05270 */
[----:B-1----:R-:W-:Y:S05]  /*8ed0*/  @P0 BRA `(.L_x_223) ;  /* 0x0000000000040947 */ /* 0x002fea0003800000 */
[----:B------:R-:W-:Y:S01]  /*8ee0*/  BPT.TRAP 0x1 ;  /* 0x000000040000795c */ /* 0x000fe20000300000 */
.L_x_223:
[----:B------:R-:W-:Y:S01]  /*8ef0*/  R2UR UR7, R6 ;  /* 0x00000000060772ca */ /* 0x000fe200000e0000 */
[----:B------:R-:W-:Y:S01]  /*8f00*/  VIADD R4, R4, 0xffffffff ;  /* 0xffffffff04047836 */ /* 0x000fe20000000000 */
[----:B------:R-:W-:Y:S01]  /*8f10*/  R2UR UR13, R19 ;  /* 0x00000000130d72ca */ /* 0x000fe200000e0000 */
[----:B------:R-:W-:Y:S01]  /*8f20*/  UIADD3 UR6, UP0, UR20, 0xf0, URZ ;  /* 0x000000f014067890 */ /* 0x000fe2000ff1e03f */
[----:B------:R-:W-:Y:S01]  /*8f30*/  R2UR UR9, R14 ;  /* 0x000000000e0972ca */ /* 0x000fe200000e0000 */
[----:B------:R-:W-:Y:S01]  /*8f40*/  UIADD3 UR24, UP1, UR20, 0x1f0, URZ ;  /* 0x000001f014187890 */ /* 0x000fe2000ff3e03f */
[----:B------:R-:W-:Y:S01]  /*8f50*/  R2UR UR11, R20 ;  /* 0x00000000140b72ca */ /* 0x000fe200000e0000 */
[----:B------:R-:W-:Y:S01]  /*8f60*/  VIADD R6, R6, 0x1 ;  /* 0x0000000106067836 */ /* 0x000fe20000000000 */
[----:B------:R-:W-:Y:S01]  /*8f70*/  R2UR UR10, R21 ;  /* 0x00000000150a72ca */ /* 0x000fe200000e0000 */
[----:B------:R-:W-:Y:S01]  /*8f80*/  UIADD3.X UR25, URZ, UR21, URZ, UP1, !UPT ;  /* 0x000000153f197290 */ /* 0x000fe20008ffe43f */
[----:B------:R-:W-:Y:S01]  /*8f90*/  R2UR UR12, R12 ;  /* 0x000000000c0c72ca */ /* 0x000fe200000e0000 */
[----:B------:R-:W-:Y:S01]  /*8fa0*/  UMOV UR14, 0x0 ;  /* 0x00000000000e7882 */ /* 0x000fe20000000000 */
[----:B------:R-:W-:Y:S01]  /*8fb0*/  R2UR UR19, R15 ;  /* 0x000000000f1372ca */ /* 0x000fe200000e0000 */
[----:B------:R-:W-:Y:S01]  /*8fc0*/  USHF.L.U32 UR7, UR7, 0xe, URZ ;  /* 0x0000000e07077899 */ /* 0x000fe2000800063f */
[----:B------:R-:W-:Y:S01]  /*8fd0*/  ISETP.GT.AND P1, PT, R4, 0x1, PT ;  /* 0x000000010400780c */ /* 0x000fe20003f24270 */
[----:B------:R-:W-:Y:S01]  /*8fe0*/  UMOV UR15, 0x10000000 ;  /* 0x10000000000f7882 */ /* 0x000fe20000000000 */
[C---:B------:R-:W-:Y:S01]  /*8ff0*/  ISETP.NE.AND P0, PT, R6.reuse, 0x4, PT ;  /* 0x000000040600780c */ /* 0x040fe20003f05270 */
[----:B------:R-:W-:Y:S01]  /*9000*/  ULOP3.LUT UR8, UR7, 0x2000, UR22, 0xf8, !UPT ;  /* 0x0000200007087892 */ /* 0x000fe2000f8ef816 */
[----:B------:R-:W-:Y:S01]  /*9010*/  IADD3 R21, R21, 0x40, RZ ;  /* 0x0000004015157810 */ /* 0x000fe20007ffe0ff */
[----:B------:R-:W-:Y:S01]  /*9020*/  UMOV UR23, 0x30000 ;  /* 0x0003000000177882 */ /* 0x000fe20000000000 */
[----:B------:R-:W-:Y:S01]  /*9030*/  SEL R14, RZ, 0x1, P0 ;  /* 0x00000001ff0e7807 */ /* 0x000fe20000000000 */
[----:B------:R-:W-:Y:S01]  /*9040*/  ULEA UR8, UR8, UR13, 0x1 ;  /* 0x0000000d08087291 */ /* 0x000fe2000f8e083f */
[----:B------:R-:W-:Y:S01]  /*9050*/  SEL R6, R6, RZ, P0 ;  /* 0x000000ff06067207 */ /* 0x000fe20000000000 */
[----:B------:R-:W-:Y:S01]  /*9060*/  UIADD3 UR13, UR13, 0x8400, UR7 ;  /* 0x000084000d0d7890 */ /* 0x000fe2000fffe007 */
[----:B------:R-:W-:Y:S01]  /*9070*/  LOP3.LUT R5, R5, R14, RZ, 0x3c, !PT ;  /* 0x0000000e05057212 */ /* 0x000fe200078e3cff */
[----:B------:R-:W-:-:S02]  /*9080*/  UIADD3.X UR7, URZ, UR21, URZ, UP0, !UPT ;  /* 0x000000153f077290 */ /* 0x000fc400087fe43f */
[----:B------:R-:W-:-:S03]  /*9090*/  UIADD3 UR16, UR8, 0x18400, URZ ;  /* 0x0001840008107890 */ /* 0x000fc6000fffe03f */
[----:B------:R-:W-:-:S04]  /*90a0*/  UMOV UR8, UR13 ;  /* 0x0000000d00087c82 */ /* 0x000fc80008000000 */
[----:B------:R1:W-:Y:S02]  /*90b0*/  UTMALDG.3D [UR8], [UR6], desc[UR14] ;  /* 0x00000e08060075b4 */ /* 0x0003e40008011000 */
[----:B-1----:R-:W-:Y:S01]  /*90c0*/  UMOV UR8, UR16 ;  /* 0x0000001000087c82 */ /* 0x002fe20008000000 */
[----:B------:R-:W-:Y:S02]  /*90d0*/  UMOV UR11, UR19 ;  /* 0x00000013000b7c82 */ /* 0x000fe40008000000 */
[----:B------:R1:W-:Y:S02]  /*90e0*/  UTMALDG.3D.MULTICAST [UR8], [UR24], UR23, desc[UR14] ;  /* 0x00000e08180073b4 */ /* 0x0003e40008011817 */
[----:B-1----:R-:W-:Y:S05]  /*90f0*/  @P1 BRA `(.L_x_224) ;  /* 0xfffffffc00441947 */ /* 0x002fea000383ffff */
.L_x_221:
[----:B------:R-:W-:Y:S05]  /*9100*/  BSYNC B1 ;  /* 0x0000000000017941 */ /* 0x000fea0003800000 */
.L_x_220:
[----:B------:R-:W-:Y:S01]  /*9110*/  LOP3.LUT P1, RZ, R3, 0xff, RZ, 0xc0, !PT ;  /* 0x000000ff03ff7812 */ /* 0x000fe2000782c0ff */
[----:B------:R-:W-:Y:S01]  /*9120*/  IMAD.IADD R9, R8, 0x1, R9 ;  /* 0x0000000108097824 */ /* 0x000fe200078e0209 */
[----:B------:R-:W-:Y:S01]  /*9130*/  IADD3 R16, P2, R16, UR46, RZ ;  /* 0x0000002e10107c10 */ /* 0x000fe2000ff5e0ff */
[----:B------:R-:W-:Y:S01]  /*9140*/  ULDC.64 UR6, c[0x0][0x8f8] ;  /* 0x00023e0000067ab9 */ /* 0x000fe20000000a00 */
[----:B------:R-:W-:Y:S01]  /*9150*/  BSSY B1, `(.L_x_225) ;  /* 0x000006c000017945 */ /* 0x000fe20003800000 */
[----:B------:R-:W-:Y:S01]  /*9160*/  IMAD.MOV.U32 R20, RZ, RZ, -0x1 ;  /* 0xffffffffff147424 */ /* 0x000fe200078e00ff */
[----:B------:R-:W-:Y:S01]  /*9170*/  SHF.R.U32.HI R3, RZ, 0x2, R9 ;  /* 0x00000002ff037819 */ /* 0x000fe20000011609 */
[----:B------:R-:W-:Y:S01]  /*9180*/  IMAD.MOV.U32 R13, RZ, RZ, -0x1 ;  /* 0xffffffffff0d7424 */ /* 0x000fe200078e00ff */
[----:B------:R-:W-:Y:S01]  /*9190*/  ISETP.GT.U32.AND P0, PT, R9, 0x3, PT ;  /* 0x000000030900780c */ /* 0x000fe20003f04070 */
[----:B------:R-:W-:Y:S01]  /*91a0*/  IMAD.MOV.U32 R12, RZ, RZ, -0x1 ;  /* 0xffffffffff0c7424 */ /* 0x000fe200078e00ff */
[----:B------:R-:W-:-:S02]  /*91b0*/  LOP3.LUT R3, R3, 0x1, RZ, 0xc0, !PT ;  /* 0x0000000103037812 */ /* 0x000fc400078ec0ff */
[----:B------:R-:W-:Y:S01]  /*91c0*/  ISETP.LT.U32.AND P0, PT, R8, 0x4, P0 ;  /* 0x000000040800780c */ /* 0x000fe20000701070 */
[----:B------:R-:W1:Y:S01]  /*91d0*/  @P1 S2R R5, SR_CgaCtaId ;  /* 0x0000000000051919 */ /* 0x000e620000008800 */
[----:B------:R-:W-:Y:S02]  /*91e0*/  @P1 MOV R4, 0x400 ;  /* 0x0000040000041802 */ /* 0x000fe40000000f00 */
[----:B------:R-:W-:Y:S02]  /*91f0*/  IADD3.X R17, R17, UR38, RZ, P2, !PT ;  /* 0x0000002611117c10 */ /* 0x000fe400097fe4ff */
[----:B------:R-:W-:Y:S02]  /*9200*/  ISETP.GE.U32.AND P2, PT, R16, UR6, PT ;  /* 0x0000000610007c0c */ /* 0x000fe4000bf46070 */
[----:B------:R-:W-:Y:S02]  /*9210*/  LOP3.LUT R9, R9, 0x3, RZ, 0xc0, !PT ;  /* 0x0000000309097812 */ /* 0x000fe400078ec0ff */
[----:B-1----:R-:W-:-:S04]  /*9220*/  @P1 LEA R4, R5, R4, 0x18 ;  /* 0x0000000405041211 */ /* 0x002fc800078ec0ff */
[----:B------:R1:W-:Y:S01]  /*9230*/  @P1 SYNCS.ARRIVE.TRANS64.A1T0 RZ, [R4+URZ+0x88], RZ ;  /* 0x000088ff04ff19a7 */ /* 0x0003e2000810003f */
[----:B------:R-:W-:Y:S02]  /*9240*/  ISETP.NE.U32.AND P1, PT, R3, 0x1, PT ;  /* 0x000000010300780c */ /* 0x000fe40003f25070 */
[----:B------:R-:W-:Y:S02]  /*9250*/  SEL R3, RZ, 0x1, !P0 ;  /* 0x00000001ff037807 */ /* 0x000fe40004000000 */
[----:B------:R-:W-:Y:S02]  /*9260*/  ISETP.GE.U32.AND.EX P0, PT, R17, UR7, PT, P2 ;  /* 0x0000000711007c0c */ /* 0x000fe4000bf06120 */
[----:B------:R-:W-:-:S04]  /*9270*/  ISETP.GT.U32.AND P1, PT, R8, 0x3, !P1 ;  /* 0x000000030800780c */ /* 0x000fc80004f24070 */
[----:B-1----:R-:W-:-:S04]  /*9280*/  SEL R4, RZ, 0x1, !P1 ;  /* 0x00000001ff047807 */ /* 0x002fc80004800000 */
[--C-:B------:R-:W-:Y:S02]  /*9290*/  LOP3.LUT R10, R4, R10, R3.reuse, 0x96, !PT ;  /* 0x0000000a040a7212 */ /* 0x100fe400078e9603 */
[----:B------:R-:W-:Y:S02]  /*92a0*/  PRMT R4, RZ, 0x7610, R4 ;  /* 0x00007610ff047816 */ /* 0x000fe40000000004 */
[----:B------:R-:W-:Y:S01]  /*92b0*/  PRMT R3, RZ, 0x7610, R3 ;  /* 0x00007610ff037816 */ /* 0x000fe20000000003 */
[----:B------:R-:W-:Y:S06]  /*92c0*/  @P0 BRA `(.L_x_226) ;  /* 0x0000000400500947 */ /* 0x000fec0003800000 */
[----:B------:R-:W1:Y:S01]  /*92d0*/  S2R R13, SR_CTAID.X ;  /* 0x00000000000d7919 */ /* 0x000e620000002500 */
[----:B------:R-:W-:Y:S01]  /*92e0*/  ULDC.64 UR6, c[0x0][0x8d0] ;  /* 0x0002340000067ab9 */ /* 0x000fe20000000a00 */
[----:B------:R-:W2:Y:S01]  /*92f0*/  LDC R20, c[0x0][0x144] ;  /* 0x00005100ff147b82 */ /* 0x000ea20000000800 */
[----:B------:R-:W-:Y:S01]  /*9300*/  ISETP.NE.U32.AND P0, PT, RZ, UR6, PT ;  /* 0x00000006ff007c0c */ /* 0x000fe2000bf05070 */
[----:B------:R-:W3:Y:S01]  /*9310*/  S2R R12, SR_CTAID.Y ;  /* 0x00000000000c7919 */ /* 0x000ee20000002600 */
[----:B------:R-:W-:Y:S01]  /*9320*/  ULDC UR8, c[0x0][0x150] ;  /* 0x0000540000087ab9 */ /* 0x000fe20000000800 */
[----:B------:R-:W-:Y:S01]  /*9330*/  ULDC UR9, c[0x0][0x8d8] ;  /* 0x0002360000097ab9 */ /* 0x000fe20000000800 */
[----:B------:R-:W-:Y:S01]  /*9340*/  ISETP.NE.AND.EX P0, PT, RZ, UR7, PT, P0 ;  /* 0x00000007ff007c0c */ /* 0x000fe2000bf05300 */
[----:B------:R-:W-:Y:S01]  /*9350*/  IMAD.MOV.U32 R4, RZ, RZ, R16 ;  /* 0x000000ffff047224 */ /* 0x000fe200078e0010 */
[----:B-1----:R-:W-:-:S05]  /*9360*/  I2FP.F32.U32 R5, R13 ;  /* 0x0000000d00057245 */ /* 0x002fca0000201000 */
[----:B------:R-:W-:Y:S01]  /*9370*/  FMUL R19, R5, UR8 ;  /* 0x0000000805137c20 */ /* 0x000fe20008400000 */
[----:B------:R-:W-:-:S05]  /*9380*/  IMAD.MOV.U32 R5, RZ, RZ, R17 ;  /* 0x000000ffff057224 */ /* 0x000fca00078e0011 */
[----:B---3--:R-:W-:Y:S05]  /*9390*/  @!P0 BRA `(.L_x_227) ;  /* 0x0000000000288947 */ /* 0x008fea0003800000 */
[----:B------:R-:W-:Y:S02]  /*93a0*/  ULDC UR8, c[0x0][0x8dc] ;  /* 0x0002370000087ab9 */ /* 0x000fe40000000800 */
[----:B------:R-:W-:-:S05]  /*93b0*/  IADD3 R5, P0, R16, UR8, RZ ;  /* 0x0000000810057c10 */ /* 0x000fca000ff1e0ff */
[----:B------:R-:W-:-:S04]  /*93c0*/  IMAD.X R15, RZ, RZ, R17, P0 ;  /* 0x000000ffff0f7224 */ /* 0x000fc800000e0611 */
[----:B------:R-:W-:-:S04]  /*93d0*/  IMAD.WIDE.U32 R6, R15, UR6, RZ ;  /* 0x000000060f067c25 */ /* 0x000fc8000f8e00ff */
[----:B------:R-:W-:-:S04]  /*93e0*/  IMAD.WIDE.U32 R6, P0, R5, UR7, R6 ;  /* 0x0000000705067c25 */ /* 0x000fc8000f800006 */
[----:B------:R-:W-:-:S04]  /*93f0*/  IMAD.WIDE.U32 R4, R5, UR6, RZ ;  /* 0x0000000605047c25 */ /* 0x000fc8000f8e00ff */
[----:B------:R-:W-:Y:S01]  /*9400*/  IMAD.MOV.U32 R4, RZ, RZ, R7 ;  /* 0x000000ffff047224 */ /* 0x000fe200078e0007 */
[----:B------:R-:W-:Y:S01]  /*9410*/  IADD3 RZ, P1, R5, R6, RZ ;  /* 0x0000000605ff7210 */ /* 0x000fe20007f3e0ff */
[----:B------:R-:W-:-:S04]  /*9420*/  IMAD.X R5, RZ, RZ, RZ, P0 ;  /* 0x000000ffff057224 */ /* 0x000fc800000e06ff */
[----:B------:R-:W-:-:S08]  /*9430*/  IMAD.WIDE.U32.X R4, R15, UR7, R4, P1 ;  /* 0x000000070f047c25 */ /* 0x000fd000088e0404 */
.L_x_227:
[--C-:B------:R-:W-:Y:S01]  /*9440*/  SHF.R.U64 R14, R4, UR9, R5.reuse ;  /* 0x00000009040e7c19 */ /* 0x100fe20008001205 */
[----:B------:R-:W1:Y:S01]  /*9450*/  F2I.U32.TRUNC.NTZ R19, R19 ;  /* 0x0000001300137305 */ /* 0x000e62000020f000 */
[----:B------:R-:W-:Y:S01]  /*9460*/  SHF.R.U32.HI R4, RZ, UR9, R5 ;  /* 0x00000009ff047c19 */ /* 0x000fe20008011605 */
[----:B------:R-:W-:Y:S01]  /*9470*/  ULDC.64 UR6, c[0x0][0x8c8] ;  /* 0x0002320000067ab9 */ /* 0x000fe20000000a00 */
[----:B------:R-:W-:Y:S01]  /*9480*/  IADD3 R7, P0, RZ, -R14, RZ ;  /* 0x8000000eff077210 */ /* 0x000fe20007f1e0ff */
[----:B------:R-:W-:Y:S01]  /*9490*/  ULDC.64 UR8, c[0x0][0x8e8] ;  /* 0x00023a0000087ab9 */ /* 0x000fe20000000a00 */
[----:B------:R-:W3:Y:S03]  /*94a0*/  LDC R21, c[0x0][0x148] ;  /* 0x00005200ff157b82 */ /* 0x000ee60000000800 */
[----:B------:R-:W-:Y:S01]  /*94b0*/  IMAD.X R4, RZ, RZ, ~R4, P0 ;  /* 0x000000ffff047224 */ /* 0x000fe200000e0e04 */
[----:B------:R-:W-:-:S03]  /*94c0*/  ISETP.NE.U32.AND P0, PT, RZ, UR8, PT ;  /* 0x00000008ff007c0c */ /* 0x000fc6000bf05070 */
[----:B------:R-:W-:Y:S01]  /*94d0*/  IMAD R6, R4, UR6, RZ ;  /* 0x0000000604067c24 */ /* 0x000fe2000f8e02ff */
[----:B------:R-:W-:Y:S01]  /*94e0*/  ISETP.NE.AND.EX P0, PT, RZ, UR9, PT, P0 ;  /* 0x00000009ff007c0c */ /* 0x000fe2000bf05300 */
[----:B------:R-:W-:Y:S01]  /*94f0*/  IMAD.WIDE.U32 R4, R7, UR6, R16 ;  /* 0x0000000607047c25 */ /* 0x000fe2000f8e0010 */
[----:B------:R-:W-:-:S03]  /*9500*/  ULDC UR6, c[0x0][0x8c0] ;  /* 0x0002300000067ab9 */ /* 0x000fc60000000800 */
[----:B------:R-:W-:Y:S01]  /*9510*/  IMAD R7, R7, UR7, R6 ;  /* 0x0000000707077c24 */ /* 0x000fe2000f8e0206 */
[----:B-1----:R-:W-:Y:S01]  /*9520*/  IADD3 R6, -R19, RZ, RZ ;  /* 0x000000ff13067210 */ /* 0x002fe20007ffe1ff */
[----:B------:R-:W-:Y:S02]  /*9530*/  ULDC UR7, c[0x0][0x154] ;  /* 0x0000550000077ab9 */ /* 0x000fe40000000800 */
[----:B------:R-:W-:Y:S02]  /*9540*/  IMAD.IADD R5, R5, 0x1, R7 ;  /* 0x0000000105057824 */ /* 0x000fe400078e0207 */
[----:B--2---:R-:W-:Y:S01]  /*9550*/  IMAD R13, R20, R6, R13 ;  /* 0x00000006140d7224 */ /* 0x004fe200078e020d */
[----:B------:R-:W-:Y:S02]  /*9560*/  I2FP.F32.U32 R6, R12 ;  /* 0x0000000c00067245 */ /* 0x000fe40000201000 */
[--C-:B------:R-:W-:Y:S02]  /*9570*/  SHF.R.U64 R15, R4, UR6, R5.reuse ;  /* 0x00000006040f7c19 */ /* 0x100fe40008001205 */
[----:B------:R-:W-:Y:S01]  /*9580*/  SHF.R.U32.HI R4, RZ, UR6, R5 ;  /* 0x00000006ff047c19 */ /* 0x000fe20008011605 */
[----:B------:R-:W-:Y:S01]  /*9590*/  FMUL R6, R6, UR7 ;  /* 0x0000000706067c20 */ /* 0x000fe20008400000 */
[----:B------:R-:W-:-:S02]  /*95a0*/  ULDC UR6, c[0x0][0x8b0] ;  /* 0x00022c0000067ab9 */ /* 0x000fc40000000800 */
[--C-:B------:R-:W-:Y:S01]  /*95b0*/  SHF.R.U64 R20, R15, UR6, R4.reuse ;  /* 0x000000060f147c19 */ /* 0x100fe20008001204 */
[----:B------:R1:W2:Y:S01]  /*95c0*/  F2I.U32.TRUNC.NTZ R24, R6 ;  /* 0x0000000600187305 */ /* 0x0002a2000020f000 */
[----:B------:R-:W-:Y:S01]  /*95d0*/  SHF.R.U32.HI R5, RZ, UR6, R4 ;  /* 0x00000006ff057c19 */ /* 0x000fe20008011604 */
[----:B------:R-:W-:-:S03]  /*95e0*/  ULDC UR6, c[0x0][0x900] ;  /* 0x0002400000067ab9 */ /* 0x000fc60000000800 */
[--C-:B------:R-:W-:Y:S02]  /*95f0*/  SHF.R.U64 R19, R20, UR6, R5.reuse ;  /* 0x0000000614137c19 */ /* 0x100fe40008001205 */
[----:B------:R-:W-:-:S03]  /*9600*/  SHF.R.U32.HI R23, RZ, UR6, R5 ;  /* 0x00000006ff177c19 */ /* 0x000fc60008011605 */
[----:B------:R-:W-:Y:S02]  /*9610*/  IMAD.MOV.U32 R4, RZ, RZ, R19 ;  /* 0x000000ffff047224 */ /* 0x000fe400078e0013 */
[----:B------:R-:W-:Y:S01]  /*9620*/  IMAD.MOV.U32 R5, RZ, RZ, R23 ;  /* 0x000000ffff057224 */ /* 0x000fe200078e0017 */
[----:B-1----:R-:W-:Y:S06]  /*9630*/  @!P0 BRA `(.L_x_228) ;  /* 0x0000000000288947 */ /* 0x002fec0003800000 */
        /* <DEDUP_REMOVED lines=10> */
.L_x_228:
[----:B------:R-:W-:Y:S01]  /*96e0*/  ISETP.NE.AND P0, PT, R2, 0x1, PT ;  /* 0x000000010200780c */ /* 0x000fe20003f05270 */
[----:B------:R-:W-:Y:S01]  /*96f0*/  ULDC UR6, c[0x0][0x8f0] ;  /* 0x00023c0000067ab9 */ /* 0x000fe20000000800 */
[----:B------:R-:W-:Y:S01]  /*9700*/  LOP3.LUT R20, R20, UR17, RZ, 0xc0, !PT ;  /* 0x0000001114147c12 */ /* 0x000fe2000f8ec0ff */
[----:B--2---:R-:W-:Y:S01]  /*9710*/  IMAD.MOV R24, RZ, RZ, -R24 ;  /* 0x000000ffff187224 */ /* 0x004fe200078e0a18 */
[----:B------:R-:W-:Y:S01]  /*9720*/  SHF.R.U64 R5, R4, UR6, R5 ;  /* 0x0000000604057c19 */ /* 0x000fe20008001205 */
[----:B------:R-:W-:Y:S01]  /*9730*/  ULDC UR6, c[0x0][0x8e0] ;  /* 0x0002380000067ab9 */ /* 0x000fe20000000800 */
[----:B------:R-:W-:Y:S01]  /*9740*/  LOP3.LUT R6, R15, UR5, RZ, 0xc0, !PT ;  /* 0x000000050f067c12 */ /* 0x000fe2000f8ec0ff */
[----:B------:R-:W-:Y:S02]  /*9750*/  ULDC UR7, c[0x0][0x8b8] ;  /* 0x00022e0000077ab9 */ /* 0x000fe40000000800 */
[----:B------:R-:W-:Y:S02]  /*9760*/  IMAD.MOV R4, RZ, RZ, -R5 ;  /* 0x000000ffff047224 */ /* 0x000fe400078e0a05 */
[----:B------:R-:W-:-:S02]  /*9770*/  IMAD R20, R5, UR18, R20 ;  /* 0x0000001205147c24 */ /* 0x000fc4000f8e0214 */
[----:B---3--:R-:W-:Y:S02]  /*9780*/  @P0 IMAD R13, R21, R24, R12 ;  /* 0x00000018150d0224 */ /* 0x008fe400078e020c */
[----:B------:R-:W-:Y:S01]  /*9790*/  IMAD R19, R4, UR6, R19 ;  /* 0x0000000604137c24 */ /* 0x000fe2000f8e0213 */
[----:B------:R-:W-:Y:S01]  /*97a0*/  ULDC UR6, c[0x0][0x8a8] ;  /* 0x00022a0000067ab9 */ /* 0x000fe20000000800 */
[----:B------:R-:W-:Y:S02]  /*97b0*/  IMAD R20, R20, UR7, R13 ;  /* 0x0000000714147c24 */ /* 0x000fe4000f8e020d */
[----:B------:R-:W-:Y:S02]  /*97c0*/  IMAD R19, R19, UR6, R6 ;  /* 0x0000000613137c24 */ /* 0x000fe4000f8e0206 */
[----:B------:R-:W-:Y:S02]  /*97d0*/  IMAD.MOV.U32 R4, RZ, RZ, 0x1 ;  /* 0x00000001ff047424 */ /* 0x000fe400078e00ff */
[----:B------:R-:W-:Y:S01]  /*97e0*/  IMAD.MOV.U32 R12, RZ, RZ, R14 ;  /* 0x000000ffff0c7224 */ /* 0x000fe200078e000e */
[----:B------:R-:W-:-:S02]  /*97f0*/  SEL R13, R19, R20, !P0 ;  /* 0x00000014130d7207 */ /* 0x000fc40004000000 */
[----:B------:R-:W-:-:S07]  /*9800*/  SEL R20, R20, R19, !P0 ;  /* 0x0000001314147207 */ /* 0x000fce0004000000 */
.L_x_226:
[----:B------:R-:W-:Y:S05]  /*9810*/  BSYNC B1 ;  /* 0x0000000000017941 */ /* 0x000fea0003800000 */
.L_x_225:
[----:B------:R-:W-:-:S13]  /*9820*/  LOP3.LUT P0, RZ, R4, 0xff, RZ, 0xc0, !PT ;  /* 0x000000ff04ff7812 */ /* 0x000fda000780c0ff */
[----:B------:R-:W-:Y:S05]  /*9830*/  @P0 BRA `(.L_x_229) ;  /* 0xfffffff400400947 */ /* 0x000fea000383ffff */
[----:B------:R-:W-:Y:S05]  /*9840*/  BSYNC B0 ;  /* 0x0000000000007941 */ /* 0x000fea0003800000 */
.L_x_218:
[----:B------:R-:W-:-:S03]  /*9850*/  UMOV UR6, 0xffffffff ;  /* 0xffffffff00067882 */ /* 0x000fc60000000000 */
[----:B------:R-:W-:Y:S05]  /*9860*/  BRA.DIV UR6, `(.L_x_230) ;  /* 0x0000000a06cc7947 */ /* 0x000fea000b800000 */
[----:B------:R-:W-:-:S13]  /*9870*/  ELECT P6, URZ, PT ;  /* 0x00000000003f782f */ /* 0x000fda00038c0000 */
.L_x_261:
[----:B------:R-:W-:Y:S05]  /*9880*/  @!P6 BRA `(.L_x_14) ;  /* 0x0000000000a4e947 */ /* 0x000fea0003800000 */
[----:B------:R-:W-:-:S04]  /*9890*/  LOP3.LUT R22, R22, 0x2, RZ, 0xfc, !PT ;  /* 0x0000000216167812 */ /* 0x000fc800078efcff */
[----:B------:R-:W-:-:S13]  /*98a0*/  ISETP.NE.AND P0, PT, R22, 0x3, PT ;  /* 0x000000031600780c */ /* 0x000fda0003f05270 */
[----:B------:R-:W-:Y:S05]  /*98b0*/  @!P0 BRA `(.L_x_231) ;  /* 0x0000000000048947 */ /* 0x000fea0003800000 */
[----:B-1----:R-:W-:Y:S01]  /*98c0*/  BPT.TRAP 0x1 ;  /* 0x000000040000795c */ /* 0x002fe20000300000 */
.L_x_231:
[----:B------:R-:W2:Y:S01]  /*98d0*/  S2R R3, SR_CgaCtaId ;  /* 0x0000000000037919 */ /* 0x000ea20000008800 */
[----:B------:R-:W-:Y:S02]  /*98e0*/  MOV R0, 0x400 ;  /* 0x0000040000007802 */ /* 0x000fe40000000f00 */
[----:B------:R-:W-:Y:S02]  /*98f0*/  SHF.L.U32 R2, R10, 0x1f, RZ ;  /* 0x0000001f0a027819 */ /* 0x000fe400000006ff */
[----:B--2---:R-:W-:-:S04]  /*9900*/  LEA R0, R3, R0, 0x18 ;  /* 0x0000000003007211 */ /* 0x004fc800078ec0ff */
[----:B------:R-:W-:-:S05]  /*9910*/  IADD3 R0, R0, 0x20, RZ ;  /* 0x0000002000007810 */ /* 0x000fca0007ffe0ff */
[C---:B------:R-:W-:Y:S02]  /*9920*/  IMAD R5, R9.reuse, 0x8, R0 ;  /* 0x0000000809057824 */ /* 0x040fe400078e0200 */
[----:B------:R-:W-:Y:S02]  /*9930*/  VIADD R9, R9, 0x1 ;  /* 0x0000000109097836 */ /* 0x000fe40000000000 */
[----:B------:R-:W2:Y:S03]  /*9940*/  SYNCS.PHASECHK.TRANS64.TRYWAIT P0, [R5+URZ], R2 ;  /* 0x00000002050075a7 */ /* 0x000ea6000800017f */
[----:B------:R-:W-:-:S04]  /*9950*/  ISETP.NE.AND P1, PT, R9, 0x4, PT ;  /* 0x000000040900780c */ /* 0x000fc80003f25270 */
[----:B------:R-:W-:Y:S02]  /*9960*/  SEL R3, RZ, 0x1, P1 ;  /* 0x00000001ff037807 */ /* 0x000fe40000800000 */
[----:B------:R-:W-:Y:S02]  /*9970*/  SEL R9, R9, RZ, P1 ;  /* 0x000000ff09097207 */ /* 0x000fe40000800000 */
[----:B------:R-:W-:-:S03]  /*9980*/  LOP3.LUT R10, R10, R3, RZ, 0x3c, !PT ;  /* 0x000000030a0a7212 */ /* 0x000fc600078e3cff */
[----:B------:R-:W-:Y:S01]  /*9990*/  IMAD R7, R9, 0x8, R0 ;  /* 0x0000000809077824 */ /* 0x000fe200078e0200 */
[----:B------:R-:W-:Y:S01]  /*99a0*/  SHF.L.U32 R4, R10, 0x1f, RZ ;  /* 0x0000001f0a047819 */ /* 0x000fe200000006ff */
[----:B--2---:R-:W-:Y:S06]  /*99b0*/  @!P0 BRA `(.L_x_232) ;  /* 0x0000000800988947 */ /* 0x004fec0003800000 */
.L_x_262:
[----:B------:R-:W3:Y:S01]  /*99c0*/  SYNCS.PHASECHK.TRANS64.TRYWAIT P0, [R7+URZ], R4 ;  /* 0x00000004070075a7 */ /* 0x000ee2000800017f */
[----:B--2---:R-:W-:-:S05]  /*99d0*/  VIADD R2, R9, 0x1 ;  /* 0x0000000109027836 */ /* 0x004fca0000000000 */
[----:B------:R-:W-:-:S04]  /*99e0*/  ISETP.NE.AND P1, PT, R2, 0x4, PT ;  /* 0x000000040200780c */ /* 0x000fc80003f25270 */
[----:B------:R-:W-:Y:S02]  /*99f0*/  SEL R3, RZ, 0x1, P1 ;  /* 0x00000001ff037807 */ /* 0x000fe40000800000 */
[----:B------:R-:W-:Y:S02]  /*9a00*/  SEL R9, R2, RZ, P1 ;  /* 0x000000ff02097207 */ /* 0x000fe40000800000 */
[----:B------:R-:W-:-:S03]  /*9a10*/  LOP3.LUT R11, R10, R3, RZ, 0x3c, !PT ;  /* 0x000000030a0b7212 */ /* 0x000fc600078e3cff */
[----:B------:R-:W-:Y:S01]  /*9a20*/  IMAD R6, R9, 0x8, R0 ;  /* 0x0000000809067824 */ /* 0x000fe200078e0200 */
[----:B------:R-:W-:Y:S01]  /*9a30*/  SHF.L.U32 R5, R11, 0x1f, RZ ;  /* 0x0000001f0b057819 */ /* 0x000fe200000006ff */
[----:B---3--:R-:W-:Y:S06]  /*9a40*/  @!P0 BRA `(.L_x_233) ;  /* 0x0000000800888947 */ /* 0x008fec0003800000 */
.L_x_263:
[----:B------:R-:W3:Y:S01]  /*9a50*/  SYNCS.PHASECHK.TRANS64.TRYWAIT P0, [R6+URZ], R5 ;  /* 0x00000005060075a7 */ /* 0x000ee2000800017f */
[----:B------:R-:W-:-:S05]  /*9a60*/  VIADD R2, R9, 0x1 ;  /* 0x0000000109027836 */ /* 0x000fca0000000000 */
[----:B------:R-:W-:-:S04]  /*9a70*/  ISETP.NE.AND P1, PT, R2, 0x4, PT ;  /* 0x000000040200780c */ /* 0x000fc80003f25270 */
[----:B--2---:R-:W-:Y:S02]  /*9a80*/  SEL R4, RZ, 0x1, P1 ;  /* 0x00000001ff047807 */ /* 0x004fe40000800000 */
[----:B------:R-:W-:Y:S02]  /*9a90*/  SEL R3, R2, RZ, P1 ;  /* 0x000000ff02037207 */ /* 0x000fe40000800000 */
[----:B------:R-:W-:Y:S01]  /*9aa0*/  LOP3.LUT R4, R11, R4, RZ, 0x3c, !PT ;  /* 0x000000040b047212 */ /* 0x000fe200078e3cff */
[----:B---3--:R-:W-:Y:S06]  /*9ab0*/  @!P0 BRA `(.L_x_234) ;  /* 0x0000000800808947 */ /* 0x008fec0003800000 */
.L_x_264:
[----:B------:R-:W-:Y:S01]  /*9ac0*/  IMAD R3, R3, 0x8, R0 ;  /* 0x0000000803037824 */ /* 0x000fe200078e0200 */
[----:B------:R-:W-:-:S07]  /*9ad0*/  SHF.L.U32 R0, R4, 0x1f, RZ ;  /* 0x0000001f04007819 */ /* 0x000fce00000006ff */
.L_x_235:
[----:B---3--:R3:W4:Y:S02]  /*9ae0*/  SYNCS.PHASECHK.TRANS64.TRYWAIT P0, [R3+URZ], R0 ;  /* 0x00000000030075a7 */ /* 0x008724000800017f */
[----:B----4-:R-:W-:Y:S05]  /*9af0*/  @!P0 NANOSLEEP.SYNCS 0x989680 ;  /* 0x009896800000895d */ /* 0x010fea0003900000 */
[----:B------:R-:W4:Y:S02]  /*9b00*/  @!P0 SYNCS.PHASECHK.TRANS64 P0, [R3+URZ], R0 ;  /* 0x00000000030085a7 */ /* 0x000f24000800007f */
[----:B----4-:R-:W-:Y:S05]  /*9b10*/  @!P0 BRA `(.L_x_235) ;  /* 0xfffffffc00f08947 */ /* 0x010fea000383ffff */
.L_x_14:
[----:B-1----:R-:W-:Y:S05]  /*9b20*/  BSYNC B6 ;  /* 0x0000000000067941 */ /* 0x002fea0003800000 */
.L_x_12:
[----:B------:R-:W-:Y:S05]  /*9b30*/  EXIT ;  /* 0x000000000000794d */ /* 0x000fea0003800000 */
.L_x_27:
[----:B----4-:R4:W1:Y:S02]  /*9b40*/  SYNCS.PHASECHK.TRANS64.TRYWAIT P1, [R3+URZ], R0 ;  /* 0x00000000030075a7 */ /* 0x010864000802017f */
[----:B-1----:R-:W-:Y:S05]  /*9b50*/  @!P1 NANOSLEEP.SYNCS 0x989680 ;  /* 0x009896800000995d */ /* 0x002fea0003900000 */
[----:B------:R-:W1:Y:S02]  /*9b60*/  @!P1 SYNCS.PHASECHK.TRANS64 P1, [R3+URZ], R0 ;  /* 0x00000000030095a7 */ /* 0x000e64000802007f */
[----:B-1----:R-:W-:Y:S05]  /*9b70*/  @!P1 BRA `(.L_x_27) ;  /* 0xfffffffc00f09947 */ /* 0x002fea000383ffff */
[----:B------:R-:W-:Y:S05]  /*9b80*/  BRA `(.L_x_26) ;  /* 0xffffff7c00987947 */ /* 0x000fea000383ffff */
.L_x_32:
[----:B---3--:R-:W-:-:S04]  /*9b90*/  IMAD.U32 R5, RZ, RZ, UR4 ;  /* 0x00000004ff057e24 */ /* 0x008fc8000f8e00ff */
[----:B------:R3:W4:Y:S03]  /*9ba0*/  SYNCS.PHASECHK.TRANS64.TRYWAIT P1, [R5+URZ], R4 ;  /* 0x00000004050075a7 */ /* 0x000726000802017f */
[----:B----4-:R-:W-:Y:S05]  /*9bb0*/  @!P1 NANOSLEEP.SYNCS 0x989680 ;  /* 0x009896800000995d */ /* 0x010fea0003900000 */
[----:B------:R-:W4:Y:S02]  /*9bc0*/  @!P1 SYNCS.PHASECHK.TRANS64 P1, [R5+URZ], R4 ;  /* 0x00000004050095a7 */ /* 0x000f24000802007f */
[----:B----4-:R-:W-:Y:S05]  /*9bd0*/  @!P1 BRA `(.L_x_32) ;  /* 0xfffffffc00ec9947 */ /* 0x010fea000383ffff */
[----:B------:R-:W-:Y:S05]  /*9be0*/  BRA `(.L_x_31) ;  /* 0xffffff8000787947 */ /* 0x000fea000383ffff */
.L_x_53:
[----:B-1----:R-:W-:-:S04]  /*9bf0*/  IMAD.U32 R4, RZ, RZ, UR45 ;  /* 0x0000002dff047e24 */ /* 0x002fc8000f8e00ff */
[----:B------:R1:W2:Y:S03]  /*9c00*/  SYNCS.PHASECHK.TRANS64.TRYWAIT P2, [R4+URZ+0x40], R3 ;  /* 0x00004003040075a7 */ /* 0x0002a6000804017f */
[----:B--2---:R-:W-:Y:S05]  /*9c10*/  @!P2 NANOSLEEP.SYNCS 0x989680 ;  /* 0x009896800000a95d */ /* 0x004fea0003900000 */
[----:B------:R-:W2:Y:S02]  /*9c20*/  @!P2 SYNCS.PHASECHK.TRANS64 P2, [R4+URZ+0x40], R3 ;  /* 0x000040030400a5a7 */ /* 0x000ea4000804007f */
[----:B--2---:R-:W-:Y:S05]  /*9c30*/  @!P2 BRA `(.L_x_53) ;  /* 0xfffffffc00eca947 */ /* 0x004fea000383ffff */
[----:B------:R-:W-:Y:S05]  /*9c40*/  BRA `(.L_x_236) ;  /* 0xffffff8c00587947 */ /* 0x000fea000383ffff */
.L_x_64:
[----:B-1----:R1:W2:Y:S02]  /*9c50*/  SYNCS.PHASECHK.TRANS64.TRYWAIT P3, [R4+URZ+0x40], R5 ;  /* 0x00004005040075a7 */ /* 0x0022a4000806017f */
[----:B--2---:R-:W-:Y:S05]  /*9c60*/  @!P3 NANOSLEEP.SYNCS 0x989680 ;  /* 0x009896800000b95d */ /* 0x004fea0003900000 */
[----:B------:R-:W2:Y:S02]  /*9c70*/  @!P3 SYNCS.PHASECHK.TRANS64 P3, [R4+URZ+0x40], R5 ;  /* 0x000040050400b5a7 */ /* 0x000ea4000806007f */
[----:B--2---:R-:W-:Y:S05]  /*9c80*/  @!P3 BRA `(.L_x_64) ;  /* 0xfffffffc00f0b947 */ /* 0x004fea000383ffff */
[----:B------:R-:W-:Y:S05]  /*9c90*/  BRA `(.L_x_237) ;  /* 0xffffff9400787947 */ /* 0x000fea000383ffff */
.L_x_75:
[----:B-1----:R1:W2:Y:S02]  /*9ca0*/  SYNCS.PHASECHK.TRANS64.TRYWAIT P5, [R4+URZ+0x40], R5 ;  /* 0x00004005040075a7 */ /* 0x0022a400080a017f */
[----:B--2---:R-:W-:Y:S05]  /*9cb0*/  @!P5 NANOSLEEP.SYNCS 0x989680 ;  /* 0x009896800000d95d */ /* 0x004fea0003900000 */
[----:B------:R-:W2:Y:S02]  /*9cc0*/  @!P5 SYNCS.PHASECHK.TRANS64 P5, [R4+URZ+0x40], R5 ;  /* 0x000040050400d5a7 */ /* 0x000ea400080a007f */
[----:B--2---:R-:W-:Y:S05]  /*9cd0*/  @!P5 BRA `(.L_x_75) ;  /* 0xfffffffc00f0d947 */ /* 0x004fea000383ffff */
[----:B------:R-:W-:Y:S05]  /*9ce0*/  BRA `(.L_x_238) ;  /* 0xffffff9c00347947 */ /* 0x000fea000383ffff */
.L_x_86:
[----:B-1----:R1:W2:Y:S02]  /*9cf0*/  SYNCS.PHASECHK.TRANS64.TRYWAIT P5, [R5+URZ+0x40], R4 ;  /* 0x00004004050075a7 */ /* 0x0022a400080a017f */
[----:B--2---:R-:W-:Y:S05]  /*9d00*/  @!P5 NANOSLEEP.SYNCS 0x989680 ;  /* 0x009896800000d95d */ /* 0x004fea0003900000 */
[----:B------:R-:W2:Y:S02]  /*9d10*/  @!P5 SYNCS.PHASECHK.TRANS64 P5, [R5+URZ+0x40], R4 ;  /* 0x000040040500d5a7 */ /* 0x000ea400080a007f */
[----:B--2---:R-:W-:Y:S05]  /*9d20*/  @!P5 BRA `(.L_x_86) ;  /* 0xfffffffc00f0d947 */ /* 0x004fea000383ffff */
[----:B------:R-:W-:Y:S05]  /*9d30*/  BRA `(.L_x_239) ;  /* 0xffffffa000f47947 */ /* 0x000fea000383ffff */
.L_x_97:
[----:B-1----:R1:W2:Y:S02]  /*9d40*/  SYNCS.PHASECHK.TRANS64.TRYWAIT P5, [R4+URZ+0x40], R5 ;  /* 0x00004005040075a7 */ /* 0x0022a400080a017f */
[----:B--2---:R-:W-:Y:S05]  /*9d50*/  @!P5 NANOSLEEP.SYNCS 0x989680 ;  /* 0x009896800000d95d */ /* 0x004fea0003900000 */
[----:B------:R-:W2:Y:S02]  /*9d60*/  @!P5 SYNCS.PHASECHK.TRANS64 P5, [R4+URZ+0x40], R5 ;  /* 0x000040050400d5a7 */ /* 0x000ea400080a007f */
[----:B--2---:R-:W-:Y:S05]  /*9d70*/  @!P5 BRA `(.L_x_97) ;  /* 0xfffffffc00f0d947 */ /* 0x004fea000383ffff */
[----:B------:R-:W-:Y:S05]  /*9d80*/  BRA `(.L_x_240) ;  /* 0xffffffa800b47947 */ /* 0x000fea000383ffff */
.L_x_108:
[----:B-1----:R1:W2:Y:S02]  /*9d90*/  SYNCS.PHASECHK.TRANS64.TRYWAIT P5, [R4+URZ+0x40], R5 ;  /* 0x00004005040075a7 */ /* 0x0022a400080a017f */
[----:B--2---:R-:W-:Y:S05]  /*9da0*/  @!P5 NANOSLEEP.SYNCS 0x989680 ;  /* 0x009896800000d95d */ /* 0x004fea0003900000 */
[----:B------:R-:W2:Y:S02]  /*9db0*/  @!P5 SYNCS.PHASECHK.TRANS64 P5, [R4+URZ+0x40], R5 ;  /* 0x000040050400d5a7 */ /* 0x000ea400080a007f */
[----:B--2---:R-:W-:Y:S05]  /*9dc0*/  @!P5 BRA `(.L_x_108) ;  /* 0xfffffffc00f0d947 */ /* 0x004fea000383ffff */
[----:B------:R-:W-:Y:S05]  /*9dd0*/  BRA `(.L_x_241) ;  /* 0xffffffb0006c7947 */ /* 0x000fea000383ffff */
.L_x_119:
[----:B-1----:R1:W2:Y:S02]  /*9de0*/  SYNCS.PHASECHK.TRANS64.TRYWAIT P5, [R4+URZ+0x40], R5 ;  /* 0x00004005040075a7 */ /* 0x0022a400080a017f */
[----:B--2---:R-:W-:Y:S05]  /*9df0*/  @!P5 NANOSLEEP.SYNCS 0x989680 ;  /* 0x009896800000d95d */ /* 0x004fea0003900000 */
[----:B------:R-:W2:Y:S02]  /*9e00*/  @!P5 SYNCS.PHASECHK.TRANS64 P5, [R4+URZ+0x40], R5 ;  /* 0x000040050400d5a7 */ /* 0x000ea400080a007f */
[----:B--2---:R-:W-:Y:S05]  /*9e10*/  @!P5 BRA `(.L_x_119) ;  /* 0xfffffffc00f0d947 */ /* 0x004fea000383ffff */
[----:B------:R-:W-:Y:S05]  /*9e20*/  BRA `(.L_x_242) ;  /* 0xffffffb800247947 */ /* 0x000fea000383ffff */
.L_x_130:
[----:B-1----:R1:W2:Y:S02]  /*9e30*/  SYNCS.PHASECHK.TRANS64.TRYWAIT P3, [R4+URZ+0x40], R33 ;  /* 0x00004021040075a7 */ /* 0x0022a4000806017f */
[----:B--2---:R-:W-:Y:S05]  /*9e40*/  @!P3 NANOSLEEP.SYNCS 0x989680 ;  /* 0x009896800000b95d */ /* 0x004fea0003900000 */
[----:B------:R-:W2:Y:S02]  /*9e50*/  @!P3 SYNCS.PHASECHK.TRANS64 P3, [R4+URZ+0x40], R33 ;  /* 0x000040210400b5a7 */ /* 0x000ea4000806007f */
[----:B--2---:R-:W-:Y:S05]  /*9e60*/  @!P3 BRA `(.L_x_130) ;  /* 0xfffffffc00f0b947 */ /* 0x004fea000383ffff */
[----:B------:R-:W-:Y:S05]  /*9e70*/  BRA `(.L_x_243) ;  /* 0xffffffbc00d07947 */ /* 0x000fea000383ffff */
.L_x_150:
[----:B-1----:R-:W-:-:S04]  /*9e80*/  IMAD.U32 R3, RZ, RZ, UR4 ;  /* 0x00000004ff037e24 */ /* 0x002fc8000f8e00ff */
[----:B------:R1:W2:Y:S03]  /*9e90*/  SYNCS.PHASECHK.TRANS64.TRYWAIT P0, [R3+URZ+0x88], R0 ;  /* 0x00008800030075a7 */ /* 0x0002a6000800017f */
[----:B--2---:R-:W-:Y:S05]  /*9ea0*/  @!P0 NANOSLEEP.SYNCS 0x989680 ;  /* 0x009896800000895d */ /* 0x004fea0003900000 */
[----:B------:R-:W2:Y:S02]  /*9eb0*/  @!P0 SYNCS.PHASECHK.TRANS64 P0, [R3+URZ+0x88], R0 ;  /* 0x00008800030085a7 */ /* 0x000ea4000800007f */
[----:B--2---:R-:W-:Y:S05]  /*9ec0*/  @!P0 BRA `(.L_x_150) ;  /* 0xfffffffc00ec8947 */ /* 0x004fea000383ffff */
[----:B------:R-:W-:Y:S05]  /*9ed0*/  BRA `(.L_x_149) ;  /* 0xffffffd400307947 */ /* 0x000fea000383ffff */
.L_x_159:
[----:B-1----:R-:W-:-:S04]  /*9ee0*/  MOV R5, UR13 ;  /* 0x0000000d00057c02 */ /* 0x002fc80008000f00 */
[----:B------:R1:W2:Y:S03]  /*9ef0*/  SYNCS.PHASECHK.TRANS64.TRYWAIT P1, [R5+URZ+0x60], R4 ;  /* 0x00006004050075a7 */ /* 0x0002a6000802017f */
[----:B--2---:R-:W-:Y:S05]  /*9f00*/  @!P1 NANOSLEEP.SYNCS 0x989680 ;  /* 0x009896800000995d */ /* 0x004fea0003900000 */
[----:B------:R-:W2:Y:S02]  /*9f10*/  @!P1 SYNCS.PHASECHK.TRANS64 P1, [R5+URZ+0x60], R4 ;  /* 0x00006004050095a7 */ /* 0x000ea4000802007f */
[----:B--2---:R-:W-:Y:S05]  /*9f20*/  @!P1 BRA `(.L_x_159) ;  /* 0xfffffffc00ec9947 */ /* 0x004fea000383ffff */
[----:B------:R-:W-:Y:S05]  /*9f30*/  BRA `(.L_x_244) ;  /* 0xffffffd800187947 */ /* 0x000fea000383ffff */
.L_x_165:
[----:B-12---:R-:W-:-:S04]  /*9f40*/  IMAD.U32 R5, RZ, RZ, UR13 ;  /* 0x0000000dff057e24 */ /* 0x006fc8000f8e00ff */
[----:B------:R1:W2:Y:S03]  /*9f50*/  SYNCS.PHASECHK.TRANS64.TRYWAIT P1, [R5+URZ+0x68], R4 ;  /* 0x00006804050075a7 */ /* 0x0002a6000802017f */
[----:B--2---:R-:W-:Y:S05]  /*9f60*/  @!P1 NANOSLEEP.SYNCS 0x989680 ;  /* 0x009896800000995d */ /* 0x004fea0003900000 */
[----:B------:R-:W2:Y:S02]  /*9f70*/  @!P1 SYNCS.PHASECHK.TRANS64 P1, [R5+URZ+0x68], R4 ;  /* 0x00006804050095a7 */ /* 0x000ea4000802007f */
[----:B--2---:R-:W-:Y:S05]  /*9f80*/  @!P1 BRA `(.L_x_165) ;  /* 0xfffffffc00ec9947 */ /* 0x004fea000383ffff */
[----:B------:R-:W-:Y:S05]  /*9f90*/  BRA `(.L_x_245) ;  /* 0xffffffd800607947 */ /* 0x000fea000383ffff */
.L_x_171:
[----:B-123--:R-:W-:-:S04]  /*9fa0*/  IMAD.U32 R5, RZ, RZ, UR13 ;  /* 0x0000000dff057e24 */ /* 0x00efc8000f8e00ff */
[----:B------:R1:W2:Y:S03]  /*9fb0*/  SYNCS.PHASECHK.TRANS64.TRYWAIT P1, [R5+URZ+0x70], R4 ;  /* 0x00007004050075a7 */ /* 0x0002a6000802017f */
[----:B--2---:R-:W-:Y:S05]  /*9fc0*/  @!P1 NANOSLEEP.SYNCS 0x989680 ;  /* 0x009896800000995d */ /* 0x004fea0003900000 */
[----:B------:R-:W2:Y:S02]  /*9fd0*/  @!P1 SYNCS.PHASECHK.TRANS64 P1, [R5+URZ+0x70], R4 ;  /* 0x00007004050095a7 */ /* 0x000ea4000802007f */
[----:B--2---:R-:W-:Y:S05]  /*9fe0*/  @!P1 BRA `(.L_x_171) ;  /* 0xfffffffc00ec9947 */ /* 0x004fea000383ffff */
[----:B------:R-:W-:Y:S05]  /*9ff0*/  BRA `(.L_x_246) ;  /* 0xffffffd800b07947 */ /* 0x000fea000383ffff */
.L_x_177:
[----:B-1234-:R-:W-:-:S04]  /*a000*/  IMAD.U32 R5, RZ, RZ, UR13 ;  /* 0x0000000dff057e24 */ /* 0x01efc8000f8e00ff */
[----:B------:R1:W2:Y:S03]  /*a010*/  SYNCS.PHASECHK.TRANS64.TRYWAIT P1, [R5+URZ+0x78], R4 ;  /* 0x00007804050075a7 */ /* 0x0002a6000802017f */
[----:B--2---:R-:W-:Y:S05]  /*a020*/  @!P1 NANOSLEEP.SYNCS 0x989680 ;  /* 0x009896800000995d */ /* 0x004fea0003900000 */
[----:B------:R-:W2:Y:S02]  /*a030*/  @!P1 SYNCS.PHASECHK.TRANS64 P1, [R5+URZ+0x78], R4 ;  /* 0x00007804050095a7 */ /* 0x000ea4000802007f */
[----:B--2---:R-:W-:Y:S05]  /*a040*/  @!P1 BRA `(.L_x_177) ;  /* 0xfffffffc00ec9947 */ /* 0x004fea000383ffff */
[----:B------:R-:W-:Y:S05]  /*a050*/  BRA `(.L_x_247) ;  /* 0xffffffdc00007947 */ /* 0x000fea000383ffff */
.L_x_183:
[----:B-1234-:R-:W-:-:S04]  /*a060*/  IMAD.U32 R5, RZ, RZ, UR13 ;  /* 0x0000000dff057e24 */ /* 0x01efc8000f8e00ff */
[----:B------:R1:W2:Y:S03]  /*a070*/  SYNCS.PHASECHK.TRANS64.TRYWAIT P1, [R5+URZ+0x60], R4 ;  /* 0x00006004050075a7 */ /* 0x0002a6000802017f */
[----:B--2---:R-:W-:Y:S05]  /*a080*/  @!P1 NANOSLEEP.SYNCS 0x989680 ;  /* 0x009896800000995d */ /* 0x004fea0003900000 */
[----:B------:R-:W2:Y:S02]  /*a090*/  @!P1 SYNCS.PHASECHK.TRANS64 P1, [R5+URZ+0x60], R4 ;  /* 0x00006004050095a7 */ /* 0x000ea4000802007f */
[----:B--2---:R-:W-:Y:S05]  /*a0a0*/  @!P1 BRA `(.L_x_183) ;  /* 0xfffffffc00ec9947 */ /* 0x004fea000383ffff */
[----:B------:R-:W-:Y:S05]  /*a0b0*/  BRA `(.L_x_248) ;  /* 0xffffffdc00547947 */ /* 0x000fea000383ffff */
.L_x_189:
[----:B-1234-:R-:W-:-:S04]  /*a0c0*/  IMAD.U32 R5, RZ, RZ, UR13 ;  /* 0x0000000dff057e24 */ /* 0x01efc8000f8e00ff */
[----:B------:R1:W2:Y:S03]  /*a0d0*/  SYNCS.PHASECHK.TRANS64.TRYWAIT P1, [R5+URZ+0x68], R4 ;  /* 0x00006804050075a7 */ /* 0x0002a6000802017f */
[----:B--2---:R-:W-:Y:S05]  /*a0e0*/  @!P1 NANOSLEEP.SYNCS 0x989680 ;  /* 0x009896800000995d */ /* 0x004fea0003900000 */
[----:B------:R-:W2:Y:S02]  /*a0f0*/  @!P1 SYNCS.PHASECHK.TRANS64 P1, [R5+URZ+0x68], R4 ;  /* 0x00006804050095a7 */ /* 0x000ea4000802007f */
[----:B--2---:R-:W-:Y:S05]  /*a100*/  @!P1 BRA `(.L_x_189) ;  /* 0xfffffffc00ec9947 */ /* 0x004fea000383ffff */
[----:B------:R-:W-:Y:S05]  /*a110*/  BRA `(.L_x_249) ;  /* 0xffffffdc00987947 */ /* 0x000fea000383ffff */
.L_x_195:
[----:B-1234-:R-:W-:-:S04]  /*a120*/  IMAD.U32 R5, RZ, RZ, UR13 ;  /* 0x0000000dff057e24 */ /* 0x01efc8000f8e00ff */
[----:B------:R1:W2:Y:S03]  /*a130*/  SYNCS.PHASECHK.TRANS64.TRYWAIT P1, [R5+URZ+0x70], R4 ;  /* 0x00007004050075a7 */ /* 0x0002a6000802017f */
[----:B--2---:R-:W-:Y:S05]  /*a140*/  @!P1 NANOSLEEP.SYNCS 0x989680 ;  /* 0x009896800000995d */ /* 0x004fea0003900000 */
[----:B------:R-:W2:Y:S02]  /*a150*/  @!P1 SYNCS.PHASECHK.TRANS64 P1, [R5+URZ+0x70], R4 ;  /* 0x00007004050095a7 */ /* 0x000ea4000802007f */
[----:B--2---:R-:W-:Y:S05]  /*a160*/  @!P1 BRA `(.L_x_195) ;  /* 0xfffffffc00ec9947 */ /* 0x004fea000383ffff */
[----:B------:R-:W-:Y:S05]  /*a170*/  BRA `(.L_x_250) ;  /* 0xffffffdc00dc7947 */ /* 0x000fea000383ffff */
.L_x_201:
[----:B-1234-:R-:W-:-:S04]  /*a180*/  IMAD.U32 R5, RZ, RZ, UR13 ;  /* 0x0000000dff057e24 */ /* 0x01efc8000f8e00ff */
[----:B------:R1:W2:Y:S03]  /*a190*/  SYNCS.PHASECHK.TRANS64.TRYWAIT P1, [R5+URZ+0x78], R4 ;  /* 0x00007804050075a7 */ /* 0x0002a6000802017f */
[----:B--2---:R-:W-:Y:S05]  /*a1a0*/  @!P1 NANOSLEEP.SYNCS 0x989680 ;  /* 0x009896800000995d */ /* 0x004fea0003900000 */
[----:B------:R-:W2:Y:S02]  /*a1b0*/  @!P1 SYNCS.PHASECHK.TRANS64 P1, [R5+URZ+0x78], R4 ;  /* 0x00007804050095a7 */ /* 0x000ea4000802007f */
[----:B--2---:R-:W-:Y:S05]  /*a1c0*/  @!P1 BRA `(.L_x_201) ;  /* 0xfffffffc00ec9947 */ /* 0x004fea000383ffff */
[----:B------:R-:W-:Y:S05]  /*a1d0*/  BRA `(.L_x_251) ;  /* 0xffffffe000207947 */ /* 0x000fea000383ffff */
.L_x_211:
[----:B------:R1:W1:Y:S02]  /*a1e0*/  SYNCS.PHASECHK.TRANS64.TRYWAIT P0, [R0+URZ+0x60], R3 ;  /* 0x00006003000075a7 */ /* 0x000264000800017f */
[----:B-1----:R-:W-:Y:S05]  /*a1f0*/  @!P0 NANOSLEEP.SYNCS 0x989680 ;  /* 0x009896800000895d */ /* 0x002fea0003900000 */
[----:B------:R-:W1:Y:S02]  /*a200*/  @!P0 SYNCS.PHASECHK.TRANS64 P0, [R0+URZ+0x60], R3 ;  /* 0x00006003000085a7 */ /* 0x000e64000800007f */
[----:B-1----:R-:W-:Y:S05]  /*a210*/  @!P0 BRA `(.L_x_211) ;  /* 0xfffffffc00f08947 */ /* 0x002fea000383ffff */
[----:B------:R-:W-:Y:S05]  /*a220*/  BRA `(.L_x_252) ;  /* 0xffffffe800107947 */ /* 0x000fea000383ffff */
.L_x_213:
[----:B------:R1:W1:Y:S02]  /*a230*/  SYNCS.PHASECHK.TRANS64.TRYWAIT P0, [R0+URZ+0x68], R3 ;  /* 0x00006803000075a7 */ /* 0x000264000800017f */
[----:B-1----:R-:W-:Y:S05]  /*a240*/  @!P0 NANOSLEEP.SYNCS 0x989680 ;  /* 0x009896800000895d */ /* 0x002fea0003900000 */
[----:B------:R-:W1:Y:S02]  /*a250*/  @!P0 SYNCS.PHASECHK.TRANS64 P0, [R0+URZ+0x68], R3 ;  /* 0x00006803000085a7 */ /* 0x000e64000800007f */
[----:B-1----:R-:W-:Y:S05]  /*a260*/  @!P0 BRA `(.L_x_213) ;  /* 0xfffffffc00f08947 */ /* 0x002fea000383ffff */
[----:B------:R-:W-:Y:S05]  /*a270*/  BRA `(.L_x_253) ;  /* 0xffffffe8000c7947 */ /* 0x000fea000383ffff */
.L_x_215:
[----:B------:R1:W1:Y:S02]  /*a280*/  SYNCS.PHASECHK.TRANS64.TRYWAIT P0, [R0+URZ+0x70], R3 ;  /* 0x00007003000075a7 */ /* 0x000264000800017f */
[----:B-1----:R-:W-:Y:S05]  /*a290*/  @!P0 NANOSLEEP.SYNCS 0x989680 ;  /* 0x009896800000895d */ /* 0x002fea0003900000 */
[----:B------:R-:W1:Y:S02]  /*a2a0*/  @!P0 SYNCS.PHASECHK.TRANS64 P0, [R0+URZ+0x70], R3 ;  /* 0x00007003000085a7 */ /* 0x000e64000800007f */
[----:B-1----:R-:W-:Y:S05]  /*a2b0*/  @!P0 BRA `(.L_x_215) ;  /* 0xfffffffc00f08947 */ /* 0x002fea000383ffff */
[----:B------:R-:W-:Y:S05]  /*a2c0*/  BRA `(.L_x_254) ;  /* 0xffffffe800087947 */ /* 0x000fea000383ffff */
.L_x_219:
[----:B------:R-:W-:Y:S01]  /*a2d0*/  BSSY B1, `(.L_x_255) ;  /* 0x0000006000017945 */ /* 0x000fe20003800000 */
[----:B------:R-:W-:-:S07]  /*a2e0*/  IMAD.MOV.U32 R15, RZ, RZ, -0x1 ;  /* 0xffffffffff0f7424 */ /* 0x000fce00078e00ff */
[----:B------:R-:W-:Y:S05]  /*a2f0*/  WARPSYNC.COLLECTIVE R15, `(.L_x_256) ;  /* 0x000000000f0c7348 */ /* 0x000fea0003c00000 */
[----:B------:R-:W-:Y:S02]  /*a300*/  ELECT P6, UR62, PT ;  /* 0x00000000003e782f */ /* 0x000fe400038c0000 */
[----:B------:R-:W-:Y:S01]  /*a310*/  MOV R14, UR62 ;  /* 0x0000003e000e7c02 */ /* 0x000fe20008000f00 */
[----:B------:R-:W-:Y:S10]  /*a320*/  ENDCOLLECTIVE ;  /* 0x000000000000791b */ /* 0x000ff40003800000 */
.L_x_256:
[----:B------:R-:W-:Y:S05]  /*a330*/  BSYNC B1 ;  /* 0x0000000000017941 */ /* 0x000fea0003800000 */
.L_x_255:
[----:B------:R-:W-:Y:S05]  /*a340*/  BRA `(.L_x_257) ;  /* 0xffffffe800887947 */ /* 0x000fea000383ffff */
.L_x_222:
[----:B-1----:R1:W2:Y:S02]  /*a350*/  SYNCS.PHASECHK.TRANS64.TRYWAIT P0, [R14+URZ+0x20], R7 ;  /* 0x000020070e0075a7 */ /* 0x0022a4000800017f */
[----:B--2---:R-:W-:Y:S05]  /*a360*/  @!P0 NANOSLEEP.SYNCS 0x989680 ;  /* 0x009896800000895d */ /* 0x004fea0003900000 */
[----:B------:R-:W2:Y:S02]  /*a370*/  @!P0 SYNCS.PHASECHK.TRANS64 P0, [R14+URZ+0x20], R7 ;  /* 0x000020070e0085a7 */ /* 0x000ea4000800007f */
[----:B--2---:R-:W-:Y:S05]  /*a380*/  @!P0 BRA `(.L_x_222) ;  /* 0xfffffffc00f08947 */ /* 0x004fea000383ffff */
[----:B------:R-:W-:Y:S05]  /*a390*/  BRA `(.L_x_258) ;  /* 0xffffffe800c07947 */ /* 0x000fea000383ffff */
.L_x_230:
[----:B------:R-:W-:Y:S01]  /*a3a0*/  BSSY B0, `(.L_x_259) ;  /* 0x0000006000007945 */ /* 0x000fe20003800000 */
[----:B------:R-:W-:-:S07]  /*a3b0*/  IMAD.MOV.U32 R15, RZ, RZ, -0x1 ;  /* 0xffffffffff0f7424 */ /* 0x000fce00078e00ff */
[----:B-1----:R-:W-:Y:S05]  /*a3c0*/  WARPSYNC.COLLECTIVE R15, `(.L_x_260) ;  /* 0x000000000f0c7348 */ /* 0x002fea0003c00000 */
[----:B------:R-:W-:Y:S02]  /*a3d0*/  ELECT P6, UR62, PT ;  /* 0x00000000003e782f */ /* 0x000fe400038c0000 */
[----:B------:R-:W-:Y:S01]  /*a3e0*/  MOV R14, UR62 ;  /* 0x0000003e000e7c02 */ /* 0x000fe20008000f00 */
[----:B-1----:R-:W-:Y:S10]  /*a3f0*/  ENDCOLLECTIVE ;  /* 0x000000000000791b */ /* 0x002ff40003800000 */
.L_x_260:
[----:B------:R-:W-:Y:S05]  /*a400*/  BSYNC B0 ;  /* 0x0000000000007941 */ /* 0x000fea0003800000 */
.L_x_259:
[----:B------:R-:W-:Y:S05]  /*a410*/  BRA `(.L_x_261) ;  /* 0xfffffff400187947 */ /* 0x000fea000383ffff */
.L_x_232:
[----:B--2---:R2:W3:Y:S02]  /*a420*/  SYNCS.PHASECHK.TRANS64.TRYWAIT P0, [R5+URZ], R2 ;  /* 0x00000002050075a7 */ /* 0x0044e4000800017f */
[----:B---3--:R-:W-:Y:S05]  /*a430*/  @!P0 NANOSLEEP.SYNCS 0x989680 ;  /* 0x009896800000895d */ /* 0x008fea0003900000 */
[----:B------:R-:W3:Y:S02]  /*a440*/  @!P0 SYNCS.PHASECHK.TRANS64 P0, [R5+URZ], R2 ;  /* 0x00000002050085a7 */ /* 0x000ee4000800007f */
[----:B---3--:R-:W-:Y:S05]  /*a450*/  @!P0 BRA `(.L_x_232) ;  /* 0xfffffffc00f08947 */ /* 0x008fea000383ffff */
[----:B------:R-:W-:Y:S05]  /*a460*/  BRA `(.L_x_262) ;  /* 0xfffffff400547947 */ /* 0x000fea000383ffff */
.L_x_233:
[----:B--2---:R2:W3:Y:S02]  /*a470*/  SYNCS.PHASECHK.TRANS64.TRYWAIT P0, [R7+URZ], R4 ;  /* 0x00000004070075a7 */ /* 0x0044e4000800017f */
[----:B---3--:R-:W-:Y:S05]  /*a480*/  @!P0 NANOSLEEP.SYNCS 0x989680 ;  /* 0x009896800000895d */ /* 0x008fea0003900000 */
[----:B------:R-:W3:Y:S02]  /*a490*/  @!P0 SYNCS.PHASECHK.TRANS64 P0, [R7+URZ], R4 ;  /* 0x00000004070085a7 */ /* 0x000ee4000800007f */
[----:B---3--:R-:W-:Y:S05]  /*a4a0*/  @!P0 BRA `(.L_x_233) ;  /* 0xfffffffc00f08947 */ /* 0x008fea000383ffff */
[----:B------:R-:W-:Y:S05]  /*a4b0*/  BRA `(.L_x_263) ;  /* 0xfffffff400647947 */ /* 0x000fea000383ffff */
.L_x_234:
[----:B--2---:R2:W3:Y:S02]  /*a4c0*/  SYNCS.PHASECHK.TRANS64.TRYWAIT P0, [R6+URZ], R5 ;  /* 0x00000005060075a7 */ /* 0x0044e4000800017f */
[----:B---3--:R-:W-:Y:S05]  /*a4d0*/  @!P0 NANOSLEEP.SYNCS 0x989680 ;  /* 0x009896800000895d */ /* 0x008fea0003900000 */
[----:B------:R-:W3:Y:S02]  /*a4e0*/  @!P0 SYNCS.PHASECHK.TRANS64 P0, [R6+URZ], R5 ;  /* 0x00000005060085a7 */ /* 0x000ee4000800007f */
[----:B---3--:R-:W-:Y:S05]  /*a4f0*/  @!P0 BRA `(.L_x_234) ;  /* 0xfffffffc00f08947 */ /* 0x008fea000383ffff */
[----:B------:R-:W-:Y:S05]  /*a500*/  BRA `(.L_x_264) ;  /* 0xfffffff4006c7947 */ /* 0x000fea000383ffff */
.L_x_265:
[----:B------:R-:W-:-:S00]  /*a510*/  BRA `(.L_x_265) ;  /* 0xfffffffc00fc7947 */ /* 0x000fc0000383ffff */
[----:B------:R-:W-:-:S00]  /*a520*/  NOP ;  /* 0x0000000000007918 */ /* 0x000fc00000000000 */
        /* <DEDUP_REMOVED lines=13> */
.L_x_266:


//--------------------- .nv.global.init           --------------------------
	.section	.nv.global.init,"aw",@progbits
.nv.global.init:
	.type		$str$22,@object
	.size		$str$22,($str$26 - $str$22)
$str$22:
        /*0000*/ 	.byte	0x6b, 0x5f, 0x74, 0x69, 0x6c, 0x65, 0x5f, 0x63, 0x6f, 0x75, 0x6e, 0x74, 0x20, 0x3e, 0x3d, 0x20
        /*0010*/ 	.byte	0x31, 0x00
	.type		$str$26,@object
	.size		$str$26,($str$27 - $str$26)
$str$26:
        /*0012*/ 	.byte	0x28, 0x61, 0x64, 0x64, 0x72, 0x65, 0x73, 0x73, 0x20, 0x26, 0x20, 0x6d, 0x61, 0x73, 0x6b, 0x29
        /*0022*/ 	.byte	0x20, 0x3d, 0x3d, 0x20, 0x30, 0x00
	.type		$str$27,@object
	.size		$str$27,($str$23 - $str$27)
$str$27:
        /*0028*/ 	.byte	0x2f, 0x74, 0x6d, 0x70, 0x2f, 0x63, 0x75, 0x74, 0x6c, 0x61, 0x73, 0x73, 0x5f, 0x73, 0x77, 0x65
        /*0038*/ 	.byte	0x65, 0x70, 0x5f, 0x73, 0x72, 0x63, 0x2f, 0x69, 0x6e, 0x63, 0x6c, 0x75, 0x64, 0x65, 0x2f, 0x63
        /*0048*/ 	.byte	0x75, 0x74, 0x65, 0x2f, 0x70, 0x6f, 0x69, 0x6e, 0x74, 0x65, 0x72, 0x5f, 0x66, 0x6c, 0x61, 0x67
        /*0058*/ 	.byte	0x67, 0x65, 0x64, 0x2e, 0x68, 0x70, 0x70, 0x00
	.type		$str$23,@object
	.size		$str$23,(__unnamed_2 - $str$23)
$str$23:
        /*0060*/ 	.byte	0x2f, 0x74, 0x6d, 0x70, 0x2f, 0x63, 0x75, 0x74, 0x6c, 0x61, 0x73, 0x73, 0x5f, 0x73, 0x77, 0x65
        /*0070*/ 	.byte	0x65, 0x70, 0x5f, 0x73, 0x72, 0x63, 0x2f, 0x69, 0x6e, 0x63, 0x6c, 0x75, 0x64, 0x65, 0x2f, 0x63
        /*0080*/ 	.byte	0x75, 0x74, 0x6c, 0x61, 0x73, 0x73, 0x2f, 0x67, 0x65, 0x6d, 0x6d, 0x2f, 0x63, 0x6f, 0x6c, 0x6c
        /*0090*/ 	.byte	0x65, 0x63, 0x74, 0x69, 0x76, 0x65, 0x2f, 0x73, 0x6d, 0x39, 0x30, 0x5f, 0x6d, 0x6d, 0x61, 0x5f
        /*00a0*/ 	.byte	0x74, 0x6d, 0x61, 0x5f, 0x67, 0x6d, 0x6d, 0x61, 0x5f, 0x73, 0x73, 0x5f, 0x77, 0x61, 0x72, 0x70
        /*00b0*/ 	.byte	0x73, 0x70, 0x65, 0x63, 0x69, 0x61, 0x6c, 0x69, 0x7a, 0x65, 0x64, 0x2e, 0x68, 0x70, 0x70, 0x00
	.type		__unnamed_2,@object
	.size		__unnamed_2,(__unnamed_1 - __unnamed_2)
__unnamed_2:
        /*00c0*/ 	.byte	0x61, 0x75, 0x74, 0x6f, 0x20, 0x63, 0x75, 0x74, 0x65, 0x3a, 0x3a, 0x61, 0x73, 0x5f, 0x70, 0x6f
        /* <DEDUP_REMOVED lines=27> */
        /*0280*/ 	.byte	0x3c, 0x34, 0x30, 0x39, 0x36, 0x3e, 0x3e, 0x3e, 0x3e, 0x3e, 0x5d, 0x00
	.type		__unnamed_1,@object
	.size		__unnamed_1,(.L_0 - __unnamed_1)
__unnamed_1:
        /* <DEDUP_REMOVED lines=182> */
.L_0:


//--------------------- .nv.shared._ZN7cutlass13device_kernelINS_4gemm6kernel13GemmUniversalIN4cute5tupleIJiiiiEEENS1_10collective13CollectiveMmaINS1_34MainloopSm90TmaGmmaWarpSpecializedILi4ENS5_IJNS4_1CILi2EEENSA_ILi1EEESC_EEENS1_35KernelTmaWarpSpecializedCooperativeEEENS5_IJNSA_ILi128EEENSA_ILi256EEENSA_ILi64EEEEEENS_10bfloat16_tENS5_IJlSC_lEEESK_SL_NS4_8TiledMMAINS4_8MMA_AtomIJNS4_4SM904GMMA28MMA_64x256x16_F32BF16BF16_SSILNSP_5MajorE0ELSR_0ELNSP_7ScaleInE1ELSS_1EEEEEENS4_6LayoutISD_NS5_IJSC_NSA_ILi0EEESW_EEEEENS5_IJNS4_10UnderscoreESZ_SZ_EEEEENS4_13SM90_TMA_LOADENS4_14ComposedLayoutINS4_7SwizzleILi3ELi4ELi3EEENS4_18smem_ptr_flag_bitsILi16EEENSV_INS5_IJNSA_ILi8EEESI_EEENS5_IJSI_SC_EEEEEEEvNS4_8identityENS4_23SM90_TMA_LOAD_MULTICASTES1C_vS1D_EENS_8epilogue10collective18CollectiveEpilogueINS1G_22Sm90TmaWarpSpecializedILi4ELi2ELi16ELb1ELb0EEEJSJ_NS5_IJSG_NSA_ILi32EEEEEESK_SL_SK_SL_NS1G_6fusion15FusionCallbacksIS1K_NS1N_13LinCombEltActINS1G_6thread4ReLuESK_fSK_fLNS_15FloatRoundStyleE2EEESJ_S1M_JEEES12_NS13_INS14_ILi2ELi4ELi3EEES17_NSV_INS5_IJS18_S1L_EEENS5_IJS1L_SC_EEEEEEENS4_17SM75_U32x4_LDSM_NENS4_14SM90_TMA_STOREES1Z_NS4_17SM90_U32x4_STSM_NENS4_9Copy_AtomIJS22_NS_6half_tEEEEvEEEvvEEEEvNT_6ParamsE --------------------------
	.section	.nv.shared._ZN7cutlass13device_kernelINS_4gemm6kernel13GemmUniversalIN4cute5tupleIJiiiiEEENS1_10collective13CollectiveMmaINS1_34MainloopSm90TmaGmmaWarpSpecializedILi4ENS5_IJNS4_1CILi2EEENSA_ILi1EEESC_EEENS1_35KernelTmaWarpSpecializedCooperativeEEENS5_IJNSA_ILi128EEENSA_ILi256EEENSA_ILi64EEEEEENS_10bfloat16_tENS5_IJlSC_lEEESK_SL_NS4_8TiledMMAINS4_8MMA_AtomIJNS4_4SM904GMMA28MMA_64x256x16_F32BF16BF16_SSILNSP_5MajorE0ELSR_0ELNSP_7ScaleInE1ELSS_1EEEEEENS4_6LayoutISD_NS5_IJSC_NSA_ILi0EEESW_EEEEENS5_IJNS4_10UnderscoreESZ_SZ_EEEEENS4_13SM90_TMA_LOADENS4_14ComposedLayoutINS4_7SwizzleILi3ELi4ELi3EEENS4_18smem_ptr_flag_bitsILi16EEENSV_INS5_IJNSA_ILi8EEESI_EEENS5_IJSI_SC_EEEEEEEvNS4_8identityENS4_23SM90_TMA_LOAD_MULTICASTES1C_vS1D_EENS_8epilogue10collective18CollectiveEpilogueINS1G_22Sm90TmaWarpSpecializedILi4ELi2ELi16ELb1ELb0EEEJSJ_NS5_IJSG_NSA_ILi32EEEEEESK_SL_SK_SL_NS1G_6fusion15FusionCallbacksIS1K_NS1N_13LinCombEltActINS1G_6thread4ReLuESK_fSK_fLNS_15FloatRoundStyleE2EEESJ_S1M_JEEES12_NS13_INS14_ILi2ELi4ELi3EEES17_NSV_INS5_IJS18_S1L_EEENS5_IJS1L_SC_EEEEEEENS4_17SM75_U32x4_LDSM_NENS4_14SM90_TMA_STOREES1Z_NS4_17SM90_U32x4_STSM_NENS4_9Copy_AtomIJS22_NS_6half_tEEEEvEEEvvEEEEvNT_6ParamsE,"aw",@nobits
	.sectionflags	@""
	.align	16
	.zero		1024


//--------------------- .nv.shared.reserved.0     --------------------------
	.section	.nv.shared.reserved.0,"aw",@nobits
	.weak		__nv_reservedSMEM_offset_0_alias
	.size		__nv_reservedSMEM_offset_0_alias, 0, 0
	.other		__nv_reservedSMEM_offset_0_alias,@"STO_CUDA_RESERVED_SHARED STV_DEFAULT"
__nv_reservedSMEM_offset_0_alias:
	.zero		0


//--------------------- .nv.global                --------------------------
	.section	.nv.global,"aw",@nobits
.nv.global:
	.type		_ZN39_INTERNAL_3d087147_4_k_cu_a8b02e60_27894cute1_E,@object
	.size		_ZN39_INTERNAL_3d087147_4_k_cu_a8b02e60_27894cute1_E,(_ZN39_INTERNAL_3d087147_4_k_cu_a8b02e60_27894cuda3std3__45__cpo6cbeginE - _ZN39_INTERNAL_3d087147_4_k_cu_a8b02e60_27894cute1_E)
_ZN39_INTERNAL_3d087147_4_k_cu_a8b02e60_27894cute1_E:
	.zero		1
	.type		_ZN39_INTERNAL_3d087147_4_k_cu_a8b02e60_27894cuda3std3__45__cpo6cbeginE,@object
	.size		_ZN39_INTERNAL_3d087147_4_k_cu_a8b02e60_27894cuda3std3__45__cpo6cbeginE,(_ZN39_INTERNAL_3d087147_4_k_cu_a8b02e60_27894cuda3std3__48in_placeE - _ZN39_INTERNAL_3d087147_4_k_cu_a8b02e60_27894cuda3std3__45__cpo6cbeginE)
_ZN39_INTERNAL_3d087147_4_k_cu_a8b02e60_27894cuda3std3__45__cpo6cbeginE:
	.zero		1
	.type		_ZN39_INTERNAL_3d087147_4_k_cu_a8b02e60_27894cuda3std3__48in_placeE,@object
	.size		_ZN39_INTERNAL_3d087147_4_k_cu_a8b02e60_27894cuda3std3__48in_placeE,(_ZN39_INTERNAL_3d087147_4_k_cu_a8b02e60_27894cuda3std6ranges3__45__cpo9iter_moveE - _ZN39_INTERNAL_3d087147_4_k_cu_a8b02e60_27894cuda3std3__48in_placeE)
_ZN39_INTERNAL_3d087147_4_k_cu_a8b02e60_27894cuda3std3__48in_placeE:
	.zero		1
	.type		_ZN39_INTERNAL_3d087147_4_k_cu_a8b02e60_27894cuda3std6ranges3__45__cpo9iter_moveE,@object
	.size		_ZN39_INTERNAL_3d087147_4_k_cu_a8b02e60_27894cuda3std6ranges3__45__cpo9iter_moveE,(_ZN39_INTERNAL_3d087147_4_k_cu_a8b02e60_27894cuda3std3__45__cpo5beginE - _ZN39_INTERNAL_3d087147_4_k_cu_a8b02e60_27894cuda3std6ranges3__45__cpo9iter_moveE)
_ZN39_INTERNAL_3d087147_4_k_cu_a8b02e60_27894cuda3std6ranges3__45__cpo9iter_moveE:
	.zero		1
	.type		_ZN39_INTERNAL_3d087147_4_k_cu_a8b02e60_27894cuda3std3__45__cpo5beginE,@object
	.size		_ZN39_INTERNAL_3d087147_4_k_cu_a8b02e60_27894cuda3std3__45__cpo5beginE,(_ZN39_INTERNAL_3d087147_4_k_cu_a8b02e60_27894cuda3std3__441_GLOBAL__N__3d087147_4_k_cu_a8b02e60_27896ignoreE - _ZN39_INTERNAL_3d087147_4_k_cu_a8b02e60_27894cuda3std3__45__cpo5beginE)
_ZN39_INTERNAL_3d087147_4_k_cu_a8b02e60_27894cuda3std3__45__cpo5beginE:
	.zero		1
	.type		_ZN39_INTERNAL_3d087147_4_k_cu_a8b02e60_27894cuda3std3__441_GLOBAL__N__3d087147_4_k_cu_a8b02e60_27896ignoreE,@object
	.size		_ZN39_INTERNAL_3d087147_4_k_cu_a8b02e60_27894cuda3std3__441_GLOBAL__N__3d087147_4_k_cu_a8b02e60_27896ignoreE,(_ZN39_INTERNAL_3d087147_4_k_cu_a8b02e60_27894cute7productE - _ZN39_INTERNAL_3d087147_4_k_cu_a8b02e60_27894cuda3std3__441_GLOBAL__N__3d087147_4_k_cu_a8b02e60_27896ignoreE)
_ZN39_INTERNAL_3d087147_4_k_cu_a8b02e60_27894cuda3std3__441_GLOBAL__N__3d087147_4_k_cu_a8b02e60_27896ignoreE:
	.zero		1
	.type		_ZN39_INTERNAL_3d087147_4_k_cu_a8b02e60_27894cute7productE,@object
	.size		_ZN39_INTERNAL_3d087147_4_k_cu_a8b02e60_27894cute7productE,(_ZN39_INTERNAL_3d087147_4_k_cu_a8b02e60_27894cuda3std3__45__cpo3endE - _ZN39_INTERNAL_3d087147_4_k_cu_a8b02e60_27894cute7productE)
_ZN39_INTERNAL_3d087147_4_k_cu_a8b02e60_27894cute7productE:
	.zero		1
	.type		_ZN39_INTERNAL_3d087147_4_k_cu_a8b02e60_27894cuda3std3__45__cpo3endE,@object
	.size		_ZN39_INTERNAL_3d087147_4_k_cu_a8b02e60_27894cuda3std3__45__cpo3endE,(_ZN39_INTERNAL_3d087147_4_k_cu_a8b02e60_27894cuda3std3__419piecewise_constructE - _ZN39_INTERNAL_3d087147_4_k_cu_a8b02e60_27894cuda3std3__45__cpo3endE)
_ZN39_INTERNAL_3d087147_4_k_cu_a8b02e60_27894cuda3std3__45__cpo3endE:
	.zero		1
	.type		_ZN39_INTERNAL_3d087147_4_k_cu_a8b02e60_27894cuda3std3__419piecewise_constructE,@object
	.size		_ZN39_INTERNAL_3d087147_4_k_cu_a8b02e60_27894cuda3std3__419piecewise_constructE,(_ZN39_INTERNAL_3d087147_4_k_cu_a8b02e60_27894cuda3std3__45__cpo4cendE - _ZN39_INTERNAL_3d087147_4_k_cu_a8b02e60_27894cuda3std3__419piecewise_constructE)
_ZN39_INTERNAL_3d087147_4_k_cu_a8b02e60_27894cuda3std3__419piecewise_constructE:
	.zero		1
	.type		_ZN39_INTERNAL_3d087147_4_k_cu_a8b02e60_27894cuda3std3__45__cpo4cendE,@object
	.size		_ZN39_INTERNAL_3d087147_4_k_cu_a8b02e60_27894cuda3std3__45__cpo4cendE,(_ZN39_INTERNAL_3d087147_4_k_cu_a8b02e60_27894cuda3std6ranges3__45__cpo4swapE - _ZN39_INTERNAL_3d087147_4_k_cu_a8b02e60_27894cuda3std3__45__cpo4cendE)
_ZN39_INTERNAL_3d087147_4_k_cu_a8b02e60_27894cuda3std3__45__cpo4cendE:
	.zero		1
	.type		_ZN39_INTERNAL_3d087147_4_k_cu_a8b02e60_27894cuda3std6ranges3__45__cpo4swapE,@object
	.size		_ZN39_INTERNAL_3d087147_4_k_cu_a8b02e60_27894cuda3std6ranges3__45__cpo4swapE,(.L_9 - _ZN39_INTERNAL_3d087147_4_k_cu_a8b02e60_27894cuda3std6ranges3__45__cpo4swapE)
_ZN39_INTERNAL_3d087147_4_k_cu_a8b02e60_27894cuda3std6ranges3__45__cpo4swapE:
	.zero		1
.L_9:


//--------------------- .nv.constant0._ZN7cutlass13device_kernelINS_4gemm6kernel13GemmUniversalIN4cute5tupleIJiiiiEEENS1_10collective13CollectiveMmaINS1_34MainloopSm90TmaGmmaWarpSpecializedILi4ENS5_IJNS4_1CILi2EEENSA_ILi1EEESC_EEENS1_35KernelTmaWarpSpecializedCooperativeEEENS5_IJNSA_ILi128EEENSA_ILi256EEENSA_ILi64EEEEEENS_10bfloat16_tENS5_IJlSC_lEEESK_SL_NS4_8TiledMMAINS4_8MMA_AtomIJNS4_4SM904GMMA28MMA_64x256x16_F32BF16BF16_SSILNSP_5MajorE0ELSR_0ELNSP_7ScaleInE1ELSS_1EEEEEENS4_6LayoutISD_NS5_IJSC_NSA_ILi0EEESW_EEEEENS5_IJNS4_10UnderscoreESZ_SZ_EEEEENS4_13SM90_TMA_LOADENS4_14ComposedLayoutINS4_7SwizzleILi3ELi4ELi3EEENS4_18smem_ptr_flag_bitsILi16EEENSV_INS5_IJNSA_ILi8EEESI_EEENS5_IJSI_SC_EEEEEEEvNS4_8identityENS4_23SM90_TMA_LOAD_MULTICASTES1C_vS1D_EENS_8epilogue10collective18CollectiveEpilogueINS1G_22Sm90TmaWarpSpecializedILi4ELi2ELi16ELb1ELb0EEEJSJ_NS5_IJSG_NSA_ILi32EEEEEESK_SL_SK_SL_NS1G_6fusion15FusionCallbacksIS1K_NS1N_13LinCombEltActINS1G_6thread4ReLuESK_fSK_fLNS_15FloatRoundStyleE2EEESJ_S1M_JEEES12_NS13_INS14_ILi2ELi4ELi3EEES17_NSV_INS5_IJS18_S1L_EEENS5_IJS1L_SC_EEEEEEENS4_17SM75_U32x4_LDSM_NENS4_14SM90_TMA_STOREES1Z_NS4_17SM90_U32x4_STSM_NENS4_9Copy_AtomIJS22_NS_6half_tEEEEvEEEvvEEEEvNT_6ParamsE --------------------------
	.section	.nv.constant0._ZN7cutlass13device_kernelINS_4gemm6kernel13GemmUniversalIN4cute5tupleIJiiiiEEENS1_10collective13CollectiveMmaINS1_34MainloopSm90TmaGmmaWarpSpecializedILi4ENS5_IJNS4_1CILi2EEENSA_ILi1EEESC_EEENS1_35KernelTmaWarpSpecializedCooperativeEEENS5_IJNSA_ILi128EEENSA_ILi256EEENSA_ILi64EEEEEENS_10bfloat16_tENS5_IJlSC_lEEESK_SL_NS4_8TiledMMAINS4_8MMA_AtomIJNS4_4SM904GMMA28MMA_64x256x16_F32BF16BF16_SSILNSP_5MajorE0ELSR_0ELNSP_7ScaleInE1ELSS_1EEEEEENS4_6LayoutISD_NS5_IJSC_NSA_ILi0EEESW_EEEEENS5_IJNS4_10UnderscoreESZ_SZ_EEEEENS4_13SM90_TMA_LOADENS4_14ComposedLayoutINS4_7SwizzleILi3ELi4ELi3EEENS4_18smem_ptr_flag_bitsILi16EEENSV_INS5_IJNSA_ILi8EEESI_EEENS5_IJSI_SC_EEEEEEEvNS4_8identityENS4_23SM90_TMA_LOAD_MULTICASTES1C_vS1D_EENS_8epilogue10collective18CollectiveEpilogueINS1G_22Sm90TmaWarpSpecializedILi4ELi2ELi16ELb1ELb0EEEJSJ_NS5_IJSG_NSA_ILi32EEEEEESK_SL_SK_SL_NS1G_6fusion15FusionCallbacksIS1K_NS1N_13LinCombEltActINS1G_6thread4ReLuESK_fSK_fLNS_15FloatRoundStyleE2EEESJ_S1M_JEEES12_NS13_INS14_ILi2ELi4ELi3EEES17_NSV_INS5_IJS18_S1L_EEENS5_IJS1L_SC_EEEEEEENS4_17SM75_U32x4_LDSM_NENS4_14SM90_TMA_STOREES1Z_NS4_17SM90_U32x4_STSM_NENS4_9Copy_AtomIJS22_NS_6half_tEEEEvEEEvvEEEEvNT_6ParamsE,"a",@progbits
	.sectionflags	@""
	.align	4
.nv.constant0._ZN7cutlass13device_kernelINS_4gemm6kernel13GemmUniversalIN4cute5tupleIJiiiiEEENS1_10collective13CollectiveMmaINS1_34MainloopSm90TmaGmmaWarpSpecializedILi4ENS5_IJNS4_1CILi2EEENSA_ILi1EEESC_EEENS1_35KernelTmaWarpSpecializedCooperativeEEENS5_IJNSA_ILi128EEENSA_ILi256EEENSA_ILi64EEEEEENS_10bfloat16_tENS5_IJlSC_lEEESK_SL_NS4_8TiledMMAINS4_8MMA_AtomIJNS4_4SM904GMMA28MMA_64x256x16_F32BF16BF16_SSILNSP_5MajorE0ELSR_0ELNSP_7ScaleInE1ELSS_1EEEEEENS4_6LayoutISD_NS5_IJSC_NSA_ILi0EEESW_EEEEENS5_IJNS4_10UnderscoreESZ_SZ_EEEEENS4_13SM90_TMA_LOADENS4_14ComposedLayoutINS4_7SwizzleILi3ELi4ELi3EEENS4_18smem_ptr_flag_bitsILi16EEENSV_INS5_IJNSA_ILi8EEESI_EEENS5_IJSI_SC_EEEEEEEvNS4_8identityENS4_23SM90_TMA_LOAD_MULTICASTES1C_vS1D_EENS_8epilogue10collective18CollectiveEpilogueINS1G_22Sm90TmaWarpSpecializedILi4ELi2ELi16ELb1ELb0EEEJSJ_NS5_IJSG_NSA_ILi32EEEEEESK_SL_SK_SL_NS1G_6fusion15FusionCallbacksIS1K_NS1N_13LinCombEltActINS1G_6thread4ReLuESK_fSK_fLNS_15FloatRoundStyleE2EEESJ_S1M_JEEES12_NS13_INS14_ILi2ELi4ELi3EEES17_NSV_INS5_IJS18_S1L_EEENS5_IJS1L_SC_EEEEEEENS4_17SM75_U32x4_LDSM_NENS4_14SM90_TMA_STOREES1Z_NS4_17SM90_U32x4_STSM_NENS4_9Copy_AtomIJS22_NS_6half_tEEEEvEEEvvEEEEvNT_6ParamsE:
	.zero		2432


//--------------------- SYMBOLS --------------------------

	.type		.nv.reservedSmem.offset0,@object
	.size		.nv.reservedSmem.offset0,0x4
	.type		__assertfail,@function
